	.target	sm_90a

	.elftype	@"ET_EXEC"


//--------------------- .note.nv.tkinfo           --------------------------
	.section	.note.nv.tkinfo,"",@"SHT_NOTE"
	.sectionflags	@"SHF_NOTE_NV_TKINFO"
	.tkinfo
        /*0018*/ 	.word	0x00000002
        /*0030*/ 	.string	""
        /*0030*/ 	.string	"ptxas"
        /*0030*/ 	.string	"Cuda compilation tools, release 13.0, V13.0.88"
        /*0030*/ 	.string	"Build cuda_13.0.r13.0/compiler.36424714_0"
        /*0030*/ 	.string	"-arch sm_90a -m 64 "



//--------------------- .note.nv.cuinfo           --------------------------
	.section	.note.nv.cuinfo,"",@"SHT_NOTE"
	.sectionflags	@"SHF_NOTE_NV_CUINFO"
        /*0018*/ 	.short	0x0002
        /*001a*/ 	.short	0x005a
        /*001c*/ 	.short	0x0082
	.zero		2


//--------------------- .nv.info                  --------------------------
	.section	.nv.info,"",@"SHT_CUDA_INFO"
	.align	4


	//----- nvinfo : EIATTR_REGCOUNT
	.align		4
        /*0000*/ 	.byte	0x04, 0x2f
        /*0002*/ 	.short	(.L_15 - .L_14)
	.align		4
.L_14:
        /*0004*/ 	.word	index@(_ZN7cutlass13device_kernelINS_4gemm6kernel13GemmUniversalIN4cute5tupleIJiiiiEEENS1_10collective13CollectiveMmaINS1_34MainloopSm90TmaGmmaWarpSpecializedILi20ENS5_IJNS4_1CILi1EEESB_SB_EEENS1_35KernelTmaWarpSpecializedCooperativeEEENS5_IJNSA_ILi128EEENSA_ILi48EEENSA_ILi32EEEEEENS_6half_tENS5_IJlSB_lEEESJ_SK_NS4_8TiledMMAINS4_8MMA_AtomIJNS4_4SM904GMMA25MMA_64x16x16_F32F16F16_SSILNSO_5MajorE0ELSQ_0ELNSO_7ScaleInE1ELSR_1EEEEEENS4_6LayoutINS5_IJNSA_ILi2EEESB_SB_EEENS5_IJSB_NSA_ILi0EEESX_EEEEENS5_IJNS4_10UnderscoreES10_S10_EEEEENS4_13SM90_TMA_LOADENS4_14ComposedLayoutINS4_7SwizzleILi2ELi4ELi3EEENS4_18smem_ptr_flag_bitsILi16EEENSU_INS5_IJNSA_ILi8EEESH_EEENS5_IJSH_SB_EEEEEEEvNS4_8identityES13_S1D_vS1E_EENS_8epilogue10collective6detail29Sm90TmaWarpSpecializedAdapterINS1H_15DefaultEpilogueISJ_SK_SK_NS1G_6thread17LinearCombinationISJ_Li1EffLNS1L_9ScaleType4KindE0ELNS_15FloatRoundStyleE2ESJ_EENS1_15EpilogueDefaultEEEEEvvEEEEvNT_6ParamsE)
        /*0008*/ 	.word	0x000000a8


	//----- nvinfo : EIATTR_FRAME_SIZE
	.align		4
.L_15:
        /*000c*/ 	.byte	0x04, 0x11
        /*000e*/ 	.short	(.L_17 - .L_16)
	.align		4
.L_16:
        /*0010*/ 	.word	index@(_ZN7cutlass13device_kernelINS_4gemm6kernel13GemmUniversalIN4cute5tupleIJiiiiEEENS1_10collective13CollectiveMmaINS1_34MainloopSm90TmaGmmaWarpSpecializedILi20ENS5_IJNS4_1CILi1EEESB_SB_EEENS1_35KernelTmaWarpSpecializedCooperativeEEENS5_IJNSA_ILi128EEENSA_ILi48EEENSA_ILi32EEEEEENS_6half_tENS5_IJlSB_lEEESJ_SK_NS4_8TiledMMAINS4_8MMA_AtomIJNS4_4SM904GMMA25MMA_64x16x16_F32F16F16_SSILNSO_5MajorE0ELSQ_0ELNSO_7ScaleInE1ELSR_1EEEEEENS4_6LayoutINS5_IJNSA_ILi2EEESB_SB_EEENS5_IJSB_NSA_ILi0EEESX_EEEEENS5_IJNS4_10UnderscoreES10_S10_EEEEENS4_13SM90_TMA_LOADENS4_14ComposedLayoutINS4_7SwizzleILi2ELi4ELi3EEENS4_18smem_ptr_flag_bitsILi16EEENSU_INS5_IJNSA_ILi8EEESH_EEENS5_IJSH_SB_EEEEEEEvNS4_8identityES13_S1D_vS1E_EENS_8epilogue10collective6detail29Sm90TmaWarpSpecializedAdapterINS1H_15DefaultEpilogueISJ_SK_SK_NS1G_6thread17LinearCombinationISJ_Li1EffLNS1L_9ScaleType4KindE0ELNS_15FloatRoundStyleE2ESJ_EENS1_15EpilogueDefaultEEEEEvvEEEEvNT_6ParamsE)
        /*0014*/ 	.word	0x00000000


	//----- nvinfo : EIATTR_MIN_STACK_SIZE
	.align		4
.L_17:
        /*0018*/ 	.byte	0x04, 0x12
        /*001a*/ 	.short	(.L_19 - .L_18)
	.align		4
.L_18:
        /*001c*/ 	.word	index@(_ZN7cutlass13device_kernelINS_4gemm6kernel13GemmUniversalIN4cute5tupleIJiiiiEEENS1_10collective13CollectiveMmaINS1_34MainloopSm90TmaGmmaWarpSpecializedILi20ENS5_IJNS4_1CILi1EEESB_SB_EEENS1_35KernelTmaWarpSpecializedCooperativeEEENS5_IJNSA_ILi128EEENSA_ILi48EEENSA_ILi32EEEEEENS_6half_tENS5_IJlSB_lEEESJ_SK_NS4_8TiledMMAINS4_8MMA_AtomIJNS4_4SM904GMMA25MMA_64x16x16_F32F16F16_SSILNSO_5MajorE0ELSQ_0ELNSO_7ScaleInE1ELSR_1EEEEEENS4_6LayoutINS5_IJNSA_ILi2EEESB_SB_EEENS5_IJSB_NSA_ILi0EEESX_EEEEENS5_IJNS4_10UnderscoreES10_S10_EEEEENS4_13SM90_TMA_LOADENS4_14ComposedLayoutINS4_7SwizzleILi2ELi4ELi3EEENS4_18smem_ptr_flag_bitsILi16EEENSU_INS5_IJNSA_ILi8EEESH_EEENS5_IJSH_SB_EEEEEEEvNS4_8identityES13_S1D_vS1E_EENS_8epilogue10collective6detail29Sm90TmaWarpSpecializedAdapterINS1H_15DefaultEpilogueISJ_SK_SK_NS1G_6thread17LinearCombinationISJ_Li1EffLNS1L_9ScaleType4KindE0ELNS_15FloatRoundStyleE2ESJ_EENS1_15EpilogueDefaultEEEEEvvEEEEvNT_6ParamsE)
        /*0020*/ 	.word	0x00000000
.L_19:


//--------------------- .nv.compat                --------------------------
	.section	.nv.compat,"",@"SHT_CUDA_COMPAT_INFO"
	.align	4
        /*0000*/ 	.byte	0x02, 0x09, 0x01, 0x00, 0x02, 0x02, 0x04, 0x00, 0x02, 0x05, 0x05, 0x00, 0x03, 0x07, 0x01, 0x01
        /*0010*/ 	.byte	0x02, 0x03, 0x01, 0x00, 0x02, 0x06, 0x01, 0x00, 0x04, 0x0b, 0x08, 0x00, 0x00, 0x00, 0x00, 0x00
        /*0020*/ 	.byte	0x00, 0x00, 0x00, 0x00


//--------------------- .nv.info._ZN7cutlass13device_kernelINS_4gemm6kernel13GemmUniversalIN4cute5tupleIJiiiiEEENS1_10collective13CollectiveMmaINS1_34MainloopSm90TmaGmmaWarpSpecializedILi20ENS5_IJNS4_1CILi1EEESB_SB_EEENS1_35KernelTmaWarpSpecializedCooperativeEEENS5_IJNSA_ILi128EEENSA_ILi48EEENSA_ILi32EEEEEENS_6half_tENS5_IJlSB_lEEESJ_SK_NS4_8TiledMMAINS4_8MMA_AtomIJNS4_4SM904GMMA25MMA_64x16x16_F32F16F16_SSILNSO_5MajorE0ELSQ_0ELNSO_7ScaleInE1ELSR_1EEEEEENS4_6LayoutINS5_IJNSA_ILi2EEESB_SB_EEENS5_IJSB_NSA_ILi0EEESX_EEEEENS5_IJNS4_10UnderscoreES10_S10_EEEEENS4_13SM90_TMA_LOADENS4_14ComposedLayoutINS4_7SwizzleILi2ELi4ELi3EEENS4_18smem_ptr_flag_bitsILi16EEENSU_INS5_IJNSA_ILi8EEESH_EEENS5_IJSH_SB_EEEEEEEvNS4_8identityES13_S1D_vS1E_EENS_8epilogue10collective6detail29Sm90TmaWarpSpecializedAdapterINS1H_15DefaultEpilogueISJ_SK_SK_NS1G_6thread17LinearCombinationISJ_Li1EffLNS1L_9ScaleType4KindE0ELNS_15FloatRoundStyleE2ESJ_EENS1_15EpilogueDefaultEEEEEvvEEEEvNT_6ParamsE --------------------------
	.section	.nv.info._ZN7cutlass13device_kernelINS_4gemm6kernel13GemmUniversalIN4cute5tupleIJiiiiEEENS1_10collective13CollectiveMmaINS1_34MainloopSm90TmaGmmaWarpSpecializedILi20ENS5_IJNS4_1CILi1EEESB_SB_EEENS1_35KernelTmaWarpSpecializedCooperativeEEENS5_IJNSA_ILi128EEENSA_ILi48EEENSA_ILi32EEEEEENS_6half_tENS5_IJlSB_lEEESJ_SK_NS4_8TiledMMAINS4_8MMA_AtomIJNS4_4SM904GMMA25MMA_64x16x16_F32F16F16_SSILNSO_5MajorE0ELSQ_0ELNSO_7ScaleInE1ELSR_1EEEEEENS4_6LayoutINS5_IJNSA_ILi2EEESB_SB_EEENS5_IJSB_NSA_ILi0EEESX_EEEEENS5_IJNS4_10UnderscoreES10_S10_EEEEENS4_13SM90_TMA_LOADENS4_14ComposedLayoutINS4_7SwizzleILi2ELi4ELi3EEENS4_18smem_ptr_flag_bitsILi16EEENSU_INS5_IJNSA_ILi8EEESH_EEENS5_IJSH_SB_EEEEEEEvNS4_8identityES13_S1D_vS1E_EENS_8epilogue10collective6detail29Sm90TmaWarpSpecializedAdapterINS1H_15DefaultEpilogueISJ_SK_SK_NS1G_6thread17LinearCombinationISJ_Li1EffLNS1L_9ScaleType4KindE0ELNS_15FloatRoundStyleE2ESJ_EENS1_15EpilogueDefaultEEEEEvvEEEEvNT_6ParamsE,"",@"SHT_CUDA_INFO"
	.sectionflags	@""
	.align	4


	//----- nvinfo : EIATTR_CUDA_API_VERSION
	.align		4
        /*0000*/ 	.byte	0x04, 0x37
        /*0002*/ 	.short	(.L_21 - .L_20)
.L_20:
        /*0004*/ 	.word	0x00000082


	//----- nvinfo : EIATTR_KPARAM_INFO
	.align		4
.L_21:
        /*0008*/ 	.byte	0x04, 0x17
        /*000a*/ 	.short	(.L_23 - .L_22)
.L_22:
        /*000c*/ 	.word	0x00000000
        /*0010*/ 	.short	0x0000
        /*0012*/ 	.short	0x0070
        /*0014*/ 	.byte	0x00, 0xf0, 0x01, 0x10


	//----- nvinfo : EIATTR_SPARSE_MMA_MASK
	.align		4
.L_23:
        /*0018*/ 	.byte	0x03, 0x50
        /*001a*/ 	.short	0x0000


	//----- nvinfo : EIATTR_MAXREG_COUNT
	.align		4
        /*001c*/ 	.byte	0x03, 0x1b
        /*001e*/ 	.short	0x00a8


	//----- nvinfo : EIATTR_NUM_BARRIERS
	.align		4
        /*0020*/ 	.byte	0x02, 0x4c
        /*0022*/ 	.byte	0x01
	.zero		1


	//----- nvinfo : EIATTR_EXTERNS
	.align		4
        /*0024*/ 	.byte	0x04, 0x0f
        /*0026*/ 	.short	(.L_25 - .L_24)


	//   ....[0]....
	.align		4
.L_24:
        /*0028*/ 	.word	index@(__assertfail)


	//----- nvinfo : EIATTR_MERCURY_ISA_VERSION
	.align		4
.L_25:
        /*002c*/ 	.byte	0x03, 0x5f
        /*002e*/ 	.short	0x0101


	//----- nvinfo : EIATTR_INT_WARP_WIDE_INSTR_OFFSETS
	.align		4
        /*0030*/ 	.byte	0x04, 0x31
        /*0032*/ 	.short	(.L_27 - .L_26)


	//   ....[0]....
.L_26:
        /*0034*/ 	.word	0x000005e0


	//   ....[1]....
        /*0038*/ 	.word	0x00000610


	//   ....[2]....
        /*003c*/ 	.word	0x000006f0


	//----- nvinfo : EIATTR_COOP_GROUP_MASK_REGIDS
	.align		4
.L_27:
        /*0040*/ 	.byte	0x04, 0x29
        /*0042*/ 	.short	(.L_29 - .L_28)


	//   ....[0]....
.L_28:
        /*0044*/ 	.word	0xffffffff


	//   ....[1]....
        /*0048*/ 	.word	0xffffffff


	//   ....[2]....
        /*004c*/ 	.word	0xffffffff


	//   ....[3]....
        /*0050*/ 	.word	0xffffffff


	//   ....[4]....
        /*0054*/ 	.word	0xffffffff


	//----- nvinfo : EIATTR_COOP_GROUP_INSTR_OFFSETS
	.align		4
.L_29:
        /*0058*/ 	.byte	0x04, 0x28
        /*005a*/ 	.short	(.L_31 - .L_30)


	//   ....[0]....
.L_30:
        /*005c*/ 	.word	0x00000060


	//   ....[1]....
        /*0060*/ 	.word	0x00000070


	//   ....[2]....
        /*0064*/ 	.word	0x00000130


	//   ....[3]....
        /*0068*/ 	.word	0x000004f0


	//   ....[4]....
        /*006c*/ 	.word	0x000011a0


	//----- nvinfo : EIATTR_REG_RECONFIG
	.align		4
.L_31:
        /*0070*/ 	.byte	0x01, 0x54
	.zero		2


	//----- nvinfo : EIATTR_SYSCALL_OFFSETS
	.align		4
        /*0074*/ 	.byte	0x04, 0x46
        /*0076*/ 	.short	(.L_33 - .L_32)


	//   ....[0]....
.L_32:
        /*0078*/ 	.word	0x00001360


	//----- nvinfo : EIATTR_MBARRIER_INSTR_OFFSETS
	.align		4
.L_33:
        /*007c*/ 	.byte	0x04, 0x39
        /*007e*/ 	.short	(.L_35 - .L_34)


	//   ....[0]....
.L_34:
        /*0080*/ 	.word	0x00000250
        /*0084*/ 	.word	0x000000ff
        /*0088*/ 	.word	0x00000000
        /*008c*/ 	.short	0x0100
        /*008e*/ 	.byte	0x08
	.zero		1


	//   ....[1]....
        /*0090*/ 	.word	0x00000260
        /*0094*/ 	.word	0x000000ff
        /*0098*/ 	.word	0x000000a0
        /*009c*/ 	.short	0x0100
        /*009e*/ 	.byte	0x08
	.zero		1


	//   ....[2]....
        /*00a0*/ 	.word	0x00000270
        /*00a4*/ 	.word	0x000000ff
        /*00a8*/ 	.word	0x00000008
        /*00ac*/ 	.short	0x0100
        /*00ae*/ 	.byte	0x08
	.zero		1


	//   ....[3]....
        /*00b0*/ 	.word	0x00000280
        /*00b4*/ 	.word	0x000000ff
        /*00b8*/ 	.word	0x000000a8
        /*00bc*/ 	.short	0x0100
        /*00be*/ 	.byte	0x08
	.zero		1


	//   ....[4]....
        /*00c0*/ 	.word	0x00000290
        /*00c4*/ 	.word	0x000000ff
        /*00c8*/ 	.word	0x00000010
        /*00cc*/ 	.short	0x0100
        /*00ce*/ 	.byte	0x08
	.zero		1


	//   ....[5]....
        /*00d0*/ 	.word	0x000002a0
        /*00d4*/ 	.word	0x000000ff
        /*00d8*/ 	.word	0x000000b0
        /*00dc*/ 	.short	0x0100
        /*00de*/ 	.byte	0x08
	.zero		1


	//   ....[6]....
        /*00e0*/ 	.word	0x000002b0
        /*00e4*/ 	.word	0x000000ff
        /*00e8*/ 	.word	0x00000018
        /*00ec*/ 	.short	0x0100
        /*00ee*/ 	.byte	0x08
	.zero		1


	//   ....[7]....
        /*00f0*/ 	.word	0x000002c0
        /*00f4*/ 	.word	0x000000ff
        /*00f8*/ 	.word	0x000000b8
        /*00fc*/ 	.short	0x0100
        /*00fe*/ 	.byte	0x08
	.zero		1


	//   ....[8]....
        /*0100*/ 	.word	0x000002d0
        /*0104*/ 	.word	0x000000ff
        /*0108*/ 	.word	0x00000020
        /*010c*/ 	.short	0x0100
        /*010e*/ 	.byte	0x08
	.zero		1


	//   ....[9]....
        /*0110*/ 	.word	0x000002e0
        /*0114*/ 	.word	0x000000ff
        /*0118*/ 	.word	0x000000c0
        /*011c*/ 	.short	0x0100
        /*011e*/ 	.byte	0x08
	.zero		1


	//   ....[10]....
        /*0120*/ 	.word	0x000002f0
        /*0124*/ 	.word	0x000000ff
        /*0128*/ 	.word	0x00000028
        /*012c*/ 	.short	0x0100
        /*012e*/ 	.byte	0x08
	.zero		1


	//   ....[11]....
        /*0130*/ 	.word	0x00000300
        /*0134*/ 	.word	0x000000ff
        /*0138*/ 	.word	0x000000c8
        /*013c*/ 	.short	0x0100
        /*013e*/ 	.byte	0x08
	.zero		1


	//   ....[12]....
        /*0140*/ 	.word	0x00000310
        /*0144*/ 	.word	0x000000ff
        /*0148*/ 	.word	0x00000030
        /*014c*/ 	.short	0x0100
        /*014e*/ 	.byte	0x08
	.zero		1


	//   ....[13]....
        /*0150*/ 	.word	0x00000320
        /*0154*/ 	.word	0x000000ff
        /*0158*/ 	.word	0x000000d0
        /*015c*/ 	.short	0x0100
        /*015e*/ 	.byte	0x08
	.zero		1


	//   ....[14]....
        /*0160*/ 	.word	0x00000330
        /*0164*/ 	.word	0x000000ff
        /*0168*/ 	.word	0x00000038
        /*016c*/ 	.short	0x0100
        /*016e*/ 	.byte	0x08
	.zero		1


	//   ....[15]....
        /*0170*/ 	.word	0x00000340
        /*0174*/ 	.word	0x000000ff
        /*0178*/ 	.word	0x000000d8
        /*017c*/ 	.short	0x0100
        /*017e*/ 	.byte	0x08
	.zero		1


	//   ....[16]....
        /*0180*/ 	.word	0x00000350
        /*0184*/ 	.word	0x000000ff
        /*0188*/ 	.word	0x00000040
        /*018c*/ 	.short	0x0100
        /*018e*/ 	.byte	0x08
	.zero		1


	//   ....[17]....
        /*0190*/ 	.word	0x00000360
        /*0194*/ 	.word	0x000000ff
        /*0198*/ 	.word	0x000000e0
        /*019c*/ 	.short	0x0100
        /*019e*/ 	.byte	0x08
	.zero		1


	//   ....[18]....
        /*01a0*/ 	.word	0x00000370
        /*01a4*/ 	.word	0x000000ff
        /*01a8*/ 	.word	0x00000048
        /*01ac*/ 	.short	0x0100
        /*01ae*/ 	.byte	0x08
	.zero		1


	//   ....[19]....
        /*01b0*/ 	.word	0x00000380
        /*01b4*/ 	.word	0x000000ff
        /*01b8*/ 	.word	0x000000e8
        /*01bc*/ 	.short	0x0100
        /*01be*/ 	.byte	0x08
	.zero		1


	//   ....[20]....
        /*01c0*/ 	.word	0x00000390
        /*01c4*/ 	.word	0x000000ff
        /*01c8*/ 	.word	0x00000050
        /*01cc*/ 	.short	0x0100
        /*01ce*/ 	.byte	0x08
	.zero		1


	//   ....[21]....
        /*01d0*/ 	.word	0x000003a0
        /*01d4*/ 	.word	0x000000ff
        /*01d8*/ 	.word	0x000000f0
        /*01dc*/ 	.short	0x0100
        /*01de*/ 	.byte	0x08
	.zero		1


	//   ....[22]....
        /*01e0*/ 	.word	0x000003b0
        /*01e4*/ 	.word	0x000000ff
        /*01e8*/ 	.word	0x00000058
        /*01ec*/ 	.short	0x0100
        /*01ee*/ 	.byte	0x08
	.zero		1


	//   ....[23]....
        /*01f0*/ 	.word	0x000003c0
        /*01f4*/ 	.word	0x000000ff
        /*01f8*/ 	.word	0x000000f8
        /*01fc*/ 	.short	0x0100
        /*01fe*/ 	.byte	0x08
	.zero		1


	//   ....[24]....
        /*0200*/ 	.word	0x000003d0
        /*0204*/ 	.word	0x000000ff
        /*0208*/ 	.word	0x00000060
        /*020c*/ 	.short	0x0100
        /*020e*/ 	.byte	0x08
	.zero		1


	//   ....[25]....
        /*0210*/ 	.word	0x000003e0
        /*0214*/ 	.word	0x000000ff
        /*0218*/ 	.word	0x00000100
        /*021c*/ 	.short	0x0100
        /*021e*/ 	.byte	0x08
	.zero		1


	//   ....[26]....
        /*0220*/ 	.word	0x000003f0
        /*0224*/ 	.word	0x000000ff
        /*0228*/ 	.word	0x00000068
        /*022c*/ 	.short	0x0100
        /*022e*/ 	.byte	0x08
	.zero		1


	//   ....[27]....
        /*0230*/ 	.word	0x00000400
        /*0234*/ 	.word	0x000000ff
        /*0238*/ 	.word	0x00000108
        /*023c*/ 	.short	0x0100
        /*023e*/ 	.byte	0x08
	.zero		1


	//   ....[28]....
        /*0240*/ 	.word	0x00000410
        /*0244*/ 	.word	0x000000ff
        /*0248*/ 	.word	0x00000070
        /*024c*/ 	.short	0x0100
        /*024e*/ 	.byte	0x08
	.zero		1


	//   ....[29]....
        /*0250*/ 	.word	0x00000420
        /*0254*/ 	.word	0x000000ff
        /*0258*/ 	.word	0x00000110
        /*025c*/ 	.short	0x0100
        /*025e*/ 	.byte	0x08
	.zero		1


	//   ....[30]....
        /*0260*/ 	.word	0x00000430
        /*0264*/ 	.word	0x000000ff
        /*0268*/ 	.word	0x00000078
        /*026c*/ 	.short	0x0100
        /*026e*/ 	.byte	0x08
	.zero		1


	//   ....[31]....
        /*0270*/ 	.word	0x00000440
        /*0274*/ 	.word	0x000000ff
        /*0278*/ 	.word	0x00000118
        /*027c*/ 	.short	0x0100
        /*027e*/ 	.byte	0x08
	.zero		1


	//   ....[32]....
        /*0280*/ 	.word	0x00000450
        /*0284*/ 	.word	0x000000ff
        /*0288*/ 	.word	0x00000080
        /*028c*/ 	.short	0x0100
        /*028e*/ 	.byte	0x08
	.zero		1


	//   ....[33]....
        /*0290*/ 	.word	0x00000460
        /*0294*/ 	.word	0x000000ff
        /*0298*/ 	.word	0x00000120
        /*029c*/ 	.short	0x0100
        /*029e*/ 	.byte	0x08
	.zero		1


	//   ....[34]....
        /*02a0*/ 	.word	0x00000470
        /*02a4*/ 	.word	0x000000ff
        /*02a8*/ 	.word	0x00000088
        /*02ac*/ 	.short	0x0100
        /*02ae*/ 	.byte	0x08
	.zero		1


	//   ....[35]....
        /*02b0*/ 	.word	0x00000480
        /*02b4*/ 	.word	0x000000ff
        /*02b8*/ 	.word	0x00000128
        /*02bc*/ 	.short	0x0100
        /*02be*/ 	.byte	0x08
	.zero		1


	//   ....[36]....
        /*02c0*/ 	.word	0x00000490
        /*02c4*/ 	.word	0x000000ff
        /*02c8*/ 	.word	0x00000090
        /*02cc*/ 	.short	0x0100
        /*02ce*/ 	.byte	0x08
	.zero		1


	//   ....[37]....
        /*02d0*/ 	.word	0x000004a0
        /*02d4*/ 	.word	0x000000ff
        /*02d8*/ 	.word	0x00000130
        /*02dc*/ 	.short	0x0100
        /*02de*/ 	.byte	0x08
	.zero		1


	//   ....[38]....
        /*02e0*/ 	.word	0x000004b0
        /*02e4*/ 	.word	0x000000ff
        /*02e8*/ 	.word	0x00000098
        /*02ec*/ 	.short	0x0100
        /*02ee*/ 	.byte	0x08
	.zero		1


	//   ....[39]....
        /*02f0*/ 	.word	0x000004c0
        /*02f4*/ 	.word	0x000000ff
        /*02f8*/ 	.word	0x00000138
        /*02fc*/ 	.short	0x0100
        /*02fe*/ 	.byte	0x08
	.zero		1


	//   ....[40]....
        /*0300*/ 	.word	0x00000760
        /*0304*/ 	.word	0x000000ff
        /*0308*/ 	.word	0x00000150
        /*030c*/ 	.short	0x0100
        /*030e*/ 	.byte	0x06
	.zero		1


	//   ....[41]....
        /*0310*/ 	.word	0x000007c0
        /*0314*/ 	.word	0x000000ff
        /*0318*/ 	.word	0x00000158
        /*031c*/ 	.short	0x0100
        /*031e*/ 	.byte	0x06
	.zero		1


	//   ....[42]....
        /*0320*/ 	.word	0x000013e0
        /*0324*/ 	.word	0x00000003
        /*0328*/ 	.word	0x00000000
        /*032c*/ 	.short	0x010a
        /*032e*/ 	.byte	0x3f
	.zero		1


	//   ....[43]....
        /*0330*/ 	.word	0x00001420
        /*0334*/ 	.word	0x00000003
        /*0338*/ 	.word	0x00000000
        /*033c*/ 	.short	0x010a
        /*033e*/ 	.byte	0x3f
	.zero		1


	//   ....[44]....
        /*0340*/ 	.word	0x00001860
        /*0344*/ 	.word	0x000000ff
        /*0348*/ 	.word	0x00000000
        /*034c*/ 	.short	0x010a
        /*034e*/ 	.byte	0x08
	.zero		1


	//   ....[45]....
        /*0350*/ 	.word	0x000018a0
        /*0354*/ 	.word	0x000000ff
        /*0358*/ 	.word	0x00000000
        /*035c*/ 	.short	0x010a
        /*035e*/ 	.byte	0x08
	.zero		1


	//   ....[46]....
        /*0360*/ 	.word	0x00001ba0
        /*0364*/ 	.word	0x000000ff
        /*0368*/ 	.word	0x00000000
        /*036c*/ 	.short	0x0101
        /*036e*/ 	.byte	0x08
	.zero		1


	//   ....[47]....
        /*0370*/ 	.word	0x00001da0
        /*0374*/ 	.word	0x000000ff
        /*0378*/ 	.word	0x00000000
        /*037c*/ 	.short	0x0101
        /*037e*/ 	.byte	0x06
	.zero		1


	//   ....[48]....
        /*0380*/ 	.word	0x00004aa0
        /*0384*/ 	.word	0x0000000e
        /*0388*/ 	.word	0x000000a0
        /*038c*/ 	.short	0x010a
        /*038e*/ 	.byte	0x3f
	.zero		1


	//   ....[49]....
        /*0390*/ 	.word	0x00004e20
        /*0394*/ 	.word	0x00000006
        /*0398*/ 	.word	0x00000158
        /*039c*/ 	.short	0x0101
        /*039e*/ 	.byte	0x3f
	.zero		1


	//   ....[50]....
        /*03a0*/ 	.word	0x00005550
        /*03a4*/ 	.word	0x00000007
        /*03a8*/ 	.word	0x00000000
        /*03ac*/ 	.short	0x010a
        /*03ae*/ 	.byte	0x3f
	.zero		1


	//   ....[51]....
        /*03b0*/ 	.word	0x000055d0
        /*03b4*/ 	.word	0x00000009
        /*03b8*/ 	.word	0x00000000
        /*03bc*/ 	.short	0x010a
        /*03be*/ 	.byte	0x3f
	.zero		1


	//   ....[52]....
        /*03c0*/ 	.word	0x00005660
        /*03c4*/ 	.word	0x00000006
        /*03c8*/ 	.word	0x00000000
        /*03cc*/ 	.short	0x010a
        /*03ce*/ 	.byte	0x3f
	.zero		1


	//   ....[53]....
        /*03d0*/ 	.word	0x000056f0
        /*03d4*/ 	.word	0x00000009
        /*03d8*/ 	.word	0x00000000
        /*03dc*/ 	.short	0x010a
        /*03de*/ 	.byte	0x3f
	.zero		1


	//   ....[54]....
        /*03e0*/ 	.word	0x00005780
        /*03e4*/ 	.word	0x00000006
        /*03e8*/ 	.word	0x00000000
        /*03ec*/ 	.short	0x010a
        /*03ee*/ 	.byte	0x3f
	.zero		1


	//   ....[55]....
        /*03f0*/ 	.word	0x00005810
        /*03f4*/ 	.word	0x00000009
        /*03f8*/ 	.word	0x00000000
        /*03fc*/ 	.short	0x010a
        /*03fe*/ 	.byte	0x3f
	.zero		1


	//   ....[56]....
        /*0400*/ 	.word	0x000058a0
        /*0404*/ 	.word	0x00000006
        /*0408*/ 	.word	0x00000000
        /*040c*/ 	.short	0x010a
        /*040e*/ 	.byte	0x3f
	.zero		1


	//   ....[57]....
        /*0410*/ 	.word	0x00005930
        /*0414*/ 	.word	0x00000009
        /*0418*/ 	.word	0x00000000
        /*041c*/ 	.short	0x010a
        /*041e*/ 	.byte	0x3f
	.zero		1


	//   ....[58]....
        /*0420*/ 	.word	0x000059c0
        /*0424*/ 	.word	0x00000006
        /*0428*/ 	.word	0x00000000
        /*042c*/ 	.short	0x010a
        /*042e*/ 	.byte	0x3f
	.zero		1


	//   ....[59]....
        /*0430*/ 	.word	0x00005a50
        /*0434*/ 	.word	0x00000009
        /*0438*/ 	.word	0x00000000
        /*043c*/ 	.short	0x010a
        /*043e*/ 	.byte	0x3f
	.zero		1


	//   ....[60]....
        /*0440*/ 	.word	0x00005ae0
        /*0444*/ 	.word	0x00000006
        /*0448*/ 	.word	0x00000000
        /*044c*/ 	.short	0x010a
        /*044e*/ 	.byte	0x3f
	.zero		1


	//   ....[61]....
        /*0450*/ 	.word	0x00005b70
        /*0454*/ 	.word	0x00000009
        /*0458*/ 	.word	0x00000000
        /*045c*/ 	.short	0x010a
        /*045e*/ 	.byte	0x3f
	.zero		1


	//   ....[62]....
        /*0460*/ 	.word	0x00005c00
        /*0464*/ 	.word	0x00000006
        /*0468*/ 	.word	0x00000000
        /*046c*/ 	.short	0x010a
        /*046e*/ 	.byte	0x3f
	.zero		1


	//   ....[63]....
        /*0470*/ 	.word	0x00005c90
        /*0474*/ 	.word	0x00000009
        /*0478*/ 	.word	0x00000000
        /*047c*/ 	.short	0x010a
        /*047e*/ 	.byte	0x3f
	.zero		1


	//   ....[64]....
        /*0480*/ 	.word	0x00005d20
        /*0484*/ 	.word	0x00000006
        /*0488*/ 	.word	0x00000000
        /*048c*/ 	.short	0x010a
        /*048e*/ 	.byte	0x3f
	.zero		1


	//   ....[65]....
        /*0490*/ 	.word	0x00005db0
        /*0494*/ 	.word	0x00000009
        /*0498*/ 	.word	0x00000000
        /*049c*/ 	.short	0x010a
        /*049e*/ 	.byte	0x3f
	.zero		1


	//   ....[66]....
        /*04a0*/ 	.word	0x00005e40
        /*04a4*/ 	.word	0x00000006
        /*04a8*/ 	.word	0x00000000
        /*04ac*/ 	.short	0x010a
        /*04ae*/ 	.byte	0x3f
	.zero		1


	//   ....[67]....
        /*04b0*/ 	.word	0x00005ed0
        /*04b4*/ 	.word	0x00000009
        /*04b8*/ 	.word	0x00000000
        /*04bc*/ 	.short	0x010a
        /*04be*/ 	.byte	0x3f
	.zero		1


	//   ....[68]....
        /*04c0*/ 	.word	0x00005f60
        /*04c4*/ 	.word	0x00000006
        /*04c8*/ 	.word	0x00000000
        /*04cc*/ 	.short	0x010a
        /*04ce*/ 	.byte	0x3f
	.zero		1


	//   ....[69]....
        /*04d0*/ 	.word	0x00005ff0
        /*04d4*/ 	.word	0x00000003
        /*04d8*/ 	.word	0x00000000
        /*04dc*/ 	.short	0x010a
        /*04de*/ 	.byte	0x3f
	.zero		1


	//   ....[70]....
        /*04e0*/ 	.word	0x00006050
        /*04e4*/ 	.word	0x00000003
        /*04e8*/ 	.word	0x00000000
        /*04ec*/ 	.short	0x010a
        /*04ee*/ 	.byte	0x3f
	.zero		1


	//   ....[71]....
        /*04f0*/ 	.word	0x000060b0
        /*04f4*/ 	.word	0x00000004
        /*04f8*/ 	.word	0x00000000
        /*04fc*/ 	.short	0x010a
        /*04fe*/ 	.byte	0x3f
	.zero		1


	//   ....[72]....
        /*0500*/ 	.word	0x00006180
        /*0504*/ 	.word	0x0000000e
        /*0508*/ 	.word	0x000000a0
        /*050c*/ 	.short	0x010a
        /*050e*/ 	.byte	0x3f
	.zero		1


	//   ....[73]....
        /*0510*/ 	.word	0x00006250
        /*0514*/ 	.word	0x00000007
        /*0518*/ 	.word	0x00000000
        /*051c*/ 	.short	0x010a
        /*051e*/ 	.byte	0x3f
	.zero		1


	//   ....[74]....
        /*0520*/ 	.word	0x000062a0
        /*0524*/ 	.word	0x00000009
        /*0528*/ 	.word	0x00000000
        /*052c*/ 	.short	0x010a
        /*052e*/ 	.byte	0x3f
	.zero		1


	//   ....[75]....
        /*0530*/ 	.word	0x000062f0
        /*0534*/ 	.word	0x00000006
        /*0538*/ 	.word	0x00000000
        /*053c*/ 	.short	0x010a
        /*053e*/ 	.byte	0x3f
	.zero		1


	//   ....[76]....
        /*0540*/ 	.word	0x00006340
        /*0544*/ 	.word	0x00000009
        /*0548*/ 	.word	0x00000000
        /*054c*/ 	.short	0x010a
        /*054e*/ 	.byte	0x3f
	.zero		1


	//   ....[77]....
        /*0550*/ 	.word	0x00006390
        /*0554*/ 	.word	0x00000006
        /*0558*/ 	.word	0x00000000
        /*055c*/ 	.short	0x010a
        /*055e*/ 	.byte	0x3f
	.zero		1


	//   ....[78]....
        /*0560*/ 	.word	0x000063e0
        /*0564*/ 	.word	0x00000009
        /*0568*/ 	.word	0x00000000
        /*056c*/ 	.short	0x010a
        /*056e*/ 	.byte	0x3f
	.zero		1


	//   ....[79]....
        /*0570*/ 	.word	0x00006430
        /*0574*/ 	.word	0x00000006
        /*0578*/ 	.word	0x00000000
        /*057c*/ 	.short	0x010a
        /*057e*/ 	.byte	0x3f
	.zero		1


	//   ....[80]....
        /*0580*/ 	.word	0x00006480
        /*0584*/ 	.word	0x00000009
        /*0588*/ 	.word	0x00000000
        /*058c*/ 	.short	0x010a
        /*058e*/ 	.byte	0x3f
	.zero		1


	//   ....[81]....
        /*0590*/ 	.word	0x000064d0
        /*0594*/ 	.word	0x00000006
        /*0598*/ 	.word	0x00000000
        /*059c*/ 	.short	0x010a
        /*059e*/ 	.byte	0x3f
	.zero		1


	//   ....[82]....
        /*05a0*/ 	.word	0x00006520
        /*05a4*/ 	.word	0x00000009
        /*05a8*/ 	.word	0x00000000
        /*05ac*/ 	.short	0x010a
        /*05ae*/ 	.byte	0x3f
	.zero		1


	//   ....[83]....
        /*05b0*/ 	.word	0x00006570
        /*05b4*/ 	.word	0x00000006
        /*05b8*/ 	.word	0x00000000
        /*05bc*/ 	.short	0x010a
        /*05be*/ 	.byte	0x3f
	.zero		1


	//   ....[84]....
        /*05c0*/ 	.word	0x000065c0
        /*05c4*/ 	.word	0x00000009
        /*05c8*/ 	.word	0x00000000
        /*05cc*/ 	.short	0x010a
        /*05ce*/ 	.byte	0x3f
	.zero		1


	//   ....[85]....
        /*05d0*/ 	.word	0x00006610
        /*05d4*/ 	.word	0x00000006
        /*05d8*/ 	.word	0x00000000
        /*05dc*/ 	.short	0x010a
        /*05de*/ 	.byte	0x3f
	.zero		1


	//   ....[86]....
        /*05e0*/ 	.word	0x00006660
        /*05e4*/ 	.word	0x00000009
        /*05e8*/ 	.word	0x00000000
        /*05ec*/ 	.short	0x010a
        /*05ee*/ 	.byte	0x3f
	.zero		1


	//   ....[87]....
        /*05f0*/ 	.word	0x000066b0
        /*05f4*/ 	.word	0x00000006
        /*05f8*/ 	.word	0x00000000
        /*05fc*/ 	.short	0x010a
        /*05fe*/ 	.byte	0x3f
	.zero		1


	//   ....[88]....
        /*0600*/ 	.word	0x00006700
        /*0604*/ 	.word	0x00000009
        /*0608*/ 	.word	0x00000000
        /*060c*/ 	.short	0x010a
        /*060e*/ 	.byte	0x3f
	.zero		1


	//   ....[89]....
        /*0610*/ 	.word	0x00006750
        /*0614*/ 	.word	0x00000006
        /*0618*/ 	.word	0x00000000
        /*061c*/ 	.short	0x010a
        /*061e*/ 	.byte	0x3f
	.zero		1


	//   ....[90]....
        /*0620*/ 	.word	0x000067a0
        /*0624*/ 	.word	0x00000009
        /*0628*/ 	.word	0x00000000
        /*062c*/ 	.short	0x010a
        /*062e*/ 	.byte	0x3f
	.zero		1


	//   ....[91]....
        /*0630*/ 	.word	0x000067f0
        /*0634*/ 	.word	0x00000006
        /*0638*/ 	.word	0x00000000
        /*063c*/ 	.short	0x010a
        /*063e*/ 	.byte	0x3f
	.zero		1


	//----- nvinfo : EIATTR_NUM_MBARRIERS
	.align		4
.L_35:
        /*0640*/ 	.byte	0x03, 0x38
        /*0642*/ 	.short	0x002a


	//----- nvinfo : EIATTR_EXIT_INSTR_OFFSETS
	.align		4
        /*0644*/ 	.byte	0x04, 0x1c
        /*0646*/ 	.short	(.L_37 - .L_36)


	//   ....[0]....
.L_36:
        /*0648*/ 	.word	0x00000810


	//   ....[1]....
        /*064c*/ 	.word	0x000010d0


	//   ....[2]....
        /*0650*/ 	.word	0x00004110


	//   ....[3]....
        /*0654*/ 	.word	0x00004740


	//   ....[4]....
        /*0658*/ 	.word	0x00006040


	//----- nvinfo : EIATTR_MAX_THREADS
	.align		4
.L_37:
        /*065c*/ 	.byte	0x04, 0x05
        /*065e*/ 	.short	(.L_39 - .L_38)
.L_38:
        /*0660*/ 	.word	0x00000180
        /*0664*/ 	.word	0x00000001
        /*0668*/ 	.word	0x00000001


	//----- nvinfo : EIATTR_CRS_STACK_SIZE
	.align		4
.L_39:
        /*066c*/ 	.byte	0x04, 0x1e
        /*066e*/ 	.short	(.L_41 - .L_40)
.L_40:
        /*0670*/ 	.word	0x00000000


	//----- nvinfo : EIATTR_CBANK_PARAM_SIZE
	.align		4
.L_41:
        /*0674*/ 	.byte	0x03, 0x19
        /*0676*/ 	.short	0x0470


	//----- nvinfo : EIATTR_PARAM_CBANK
	.align		4
        /*0678*/ 	.byte	0x04, 0x0a
        /*067a*/ 	.short	(.L_43 - .L_42)
	.align		4
.L_42:
        /*067c*/ 	.word	index@(.nv.constant0._ZN7cutlass13device_kernelINS_4gemm6kernel13GemmUniversalIN4cute5tupleIJiiiiEEENS1_10collective13CollectiveMmaINS1_34MainloopSm90TmaGmmaWarpSpecializedILi20ENS5_IJNS4_1CILi1EEESB_SB_EEENS1_35KernelTmaWarpSpecializedCooperativeEEENS5_IJNSA_ILi128EEENSA_ILi48EEENSA_ILi32EEEEEENS_6half_tENS5_IJlSB_lEEESJ_SK_NS4_8TiledMMAINS4_8MMA_AtomIJNS4_4SM904GMMA25MMA_64x16x16_F32F16F16_SSILNSO_5MajorE0ELSQ_0ELNSO_7ScaleInE1ELSR_1EEEEEENS4_6LayoutINS5_IJNSA_ILi2EEESB_SB_EEENS5_IJSB_NSA_ILi0EEESX_EEEEENS5_IJNS4_10UnderscoreES10_S10_EEEEENS4_13SM90_TMA_LOADENS4_14ComposedLayoutINS4_7SwizzleILi2ELi4ELi3EEENS4_18smem_ptr_flag_bitsILi16EEENSU_INS5_IJNSA_ILi8EEESH_EEENS5_IJSH_SB_EEEEEEEvNS4_8identityES13_S1D_vS1E_EENS_8epilogue10collective6detail29Sm90TmaWarpSpecializedAdapterINS1H_15DefaultEpilogueISJ_SK_SK_NS1G_6thread17LinearCombinationISJ_Li1EffLNS1L_9ScaleType4KindE0ELNS_15FloatRoundStyleE2ESJ_EENS1_15EpilogueDefaultEEEEEvvEEEEvNT_6ParamsE)
        /*0680*/ 	.short	0x0210
        /*0682*/ 	.short	0x0470


	//----- nvinfo : EIATTR_SW_WAR
	.align		4
.L_43:
        /*0684*/ 	.byte	0x04, 0x36
        /*0686*/ 	.short	(.L_45 - .L_44)
.L_44:
        /*0688*/ 	.word	0x00000008
.L_45:


//--------------------- .nv.callgraph             --------------------------
	.section	.nv.callgraph,"",@"SHT_CUDA_CALLGRAPH"
	.align	4
	.sectionentsize	8
	.align		4
        /*0000*/ 	.word	0x00000000
	.align		4
        /*0004*/ 	.word	0xffffffff
	.align		4
        /*0008*/ 	.word	index@(_ZN7cutlass13device_kernelINS_4gemm6kernel13GemmUniversalIN4cute5tupleIJiiiiEEENS1_10collective13CollectiveMmaINS1_34MainloopSm90TmaGmmaWarpSpecializedILi20ENS5_IJNS4_1CILi1EEESB_SB_EEENS1_35KernelTmaWarpSpecializedCooperativeEEENS5_IJNSA_ILi128EEENSA_ILi48EEENSA_ILi32EEEEEENS_6half_tENS5_IJlSB_lEEESJ_SK_NS4_8TiledMMAINS4_8MMA_AtomIJNS4_4SM904GMMA25MMA_64x16x16_F32F16F16_SSILNSO_5MajorE0ELSQ_0ELNSO_7ScaleInE1ELSR_1EEEEEENS4_6LayoutINS5_IJNSA_ILi2EEESB_SB_EEENS5_IJSB_NSA_ILi0EEESX_EEEEENS5_IJNS4_10UnderscoreES10_S10_EEEEENS4_13SM90_TMA_LOADENS4_14ComposedLayoutINS4_7SwizzleILi2ELi4ELi3EEENS4_18smem_ptr_flag_bitsILi16EEENSU_INS5_IJNSA_ILi8EEESH_EEENS5_IJSH_SB_EEEEEEEvNS4_8identityES13_S1D_vS1E_EENS_8epilogue10collective6detail29Sm90TmaWarpSpecializedAdapterINS1H_15DefaultEpilogueISJ_SK_SK_NS1G_6thread17LinearCombinationISJ_Li1EffLNS1L_9ScaleType4KindE0ELNS_15FloatRoundStyleE2ESJ_EENS1_15EpilogueDefaultEEEEEvvEEEEvNT_6ParamsE)
	.align		4
        /*000c*/ 	.word	index@(__assertfail)
	.align		4
        /*0010*/ 	.word	0x00000000
	.align		4
        /*0014*/ 	.word	0xfffffffe
	.align		4
        /*0018*/ 	.word	0x00000000
	.align		4
        /*001c*/ 	.word	0xfffffffd
	.align		4
        /*0020*/ 	.word	0x00000000
	.align		4
        /*0024*/ 	.word	0xfffffffc


//--------------------- .nv.constant4             --------------------------
	.section	.nv.constant4,"a",@progbits
	.align	8
	.align		8
.nv.constant4:
        /*0000*/ 	.dword	__assertfail
	.align		8
        /*0008*/ 	.dword	__unnamed_1
	.align		8
        /*0010*/ 	.dword	_ZN39_INTERNAL_266b5a62_4_k_cu_21adb012_41974cuda3std3__45__cpo5beginE
	.align		8
        /*0018*/ 	.dword	_ZN39_INTERNAL_266b5a62_4_k_cu_21adb012_41974cuda3std3__45__cpo3endE
	.align		8
        /*0020*/ 	.dword	_ZN39_INTERNAL_266b5a62_4_k_cu_21adb012_41974cuda3std3__45__cpo6cbeginE
	.align		8
        /*0028*/ 	.dword	_ZN39_INTERNAL_266b5a62_4_k_cu_21adb012_41974cuda3std3__45__cpo4cendE
	.align		8
        /*0030*/ 	.dword	_ZN39_INTERNAL_266b5a62_4_k_cu_21adb012_41974cuda3std3__441_GLOBAL__N__266b5a62_4_k_cu_21adb012_41976ignoreE
	.align		8
        /*0038*/ 	.dword	_ZN39_INTERNAL_266b5a62_4_k_cu_21adb012_41974cuda3std3__419piecewise_constructE
	.align		8
        /*0040*/ 	.dword	_ZN39_INTERNAL_266b5a62_4_k_cu_21adb012_41974cuda3std3__48in_placeE
	.align		8
        /*0048*/ 	.dword	_ZN39_INTERNAL_266b5a62_4_k_cu_21adb012_41974cuda3std6ranges3__45__cpo4swapE
	.align		8
        /*0050*/ 	.dword	_ZN39_INTERNAL_266b5a62_4_k_cu_21adb012_41974cuda3std6ranges3__45__cpo9iter_moveE
	.align		8
        /*0058*/ 	.dword	_ZN39_INTERNAL_266b5a62_4_k_cu_21adb012_41974cute7productE
	.align		8
        /*0060*/ 	.dword	_ZN39_INTERNAL_266b5a62_4_k_cu_21adb012_41974cute1_E
	.align		8
        /*0068*/ 	.dword	$str$22
	.align		8
        /*0070*/ 	.dword	$str$23


//--------------------- .text._ZN7cutlass13device_kernelINS_4gemm6kernel13GemmUniversalIN4cute5tupleIJiiiiEEENS1_10collective13CollectiveMmaINS1_34MainloopSm90TmaGmmaWarpSpecializedILi20ENS5_IJNS4_1CILi1EEESB_SB_EEENS1_35KernelTmaWarpSpecializedCooperativeEEENS5_IJNSA_ILi128EEENSA_ILi48EEENSA_ILi32EEEEEENS_6half_tENS5_IJlSB_lEEESJ_SK_NS4_8TiledMMAINS4_8MMA_AtomIJNS4_4SM904GMMA25MMA_64x16x16_F32F16F16_SSILNSO_5MajorE0ELSQ_0ELNSO_7ScaleInE1ELSR_1EEEEEENS4_6LayoutINS5_IJNSA_ILi2EEESB_SB_EEENS5_IJSB_NSA_ILi0EEESX_EEEEENS5_IJNS4_10UnderscoreES10_S10_EEEEENS4_13SM90_TMA_LOADENS4_14ComposedLayoutINS4_7SwizzleILi2ELi4ELi3EEENS4_18smem_ptr_flag_bitsILi16EEENSU_INS5_IJNSA_ILi8EEESH_EEENS5_IJSH_SB_EEEEEEEvNS4_8identityES13_S1D_vS1E_EENS_8epilogue10collective6detail29Sm90TmaWarpSpecializedAdapterINS1H_15DefaultEpilogueISJ_SK_SK_NS1G_6thread17LinearCombinationISJ_Li1EffLNS1L_9ScaleType4KindE0ELNS_15FloatRoundStyleE2ESJ_EENS1_15EpilogueDefaultEEEEEvvEEEEvNT_6ParamsE --------------------------
	.section	.text._ZN7cutlass13device_kernelINS_4gemm6kernel13GemmUniversalIN4cute5tupleIJiiiiEEENS1_10collective13CollectiveMmaINS1_34MainloopSm90TmaGmmaWarpSpecializedILi20ENS5_IJNS4_1CILi1EEESB_SB_EEENS1_35KernelTmaWarpSpecializedCooperativeEEENS5_IJNSA_ILi128EEENSA_ILi48EEENSA_ILi32EEEEEENS_6half_tENS5_IJlSB_lEEESJ_SK_NS4_8TiledMMAINS4_8MMA_AtomIJNS4_4SM904GMMA25MMA_64x16x16_F32F16F16_SSILNSO_5MajorE0ELSQ_0ELNSO_7ScaleInE1ELSR_1EEEEEENS4_6LayoutINS5_IJNSA_ILi2EEESB_SB_EEENS5_IJSB_NSA_ILi0EEESX_EEEEENS5_IJNS4_10UnderscoreES10_S10_EEEEENS4_13SM90_TMA_LOADENS4_14ComposedLayoutINS4_7SwizzleILi2ELi4ELi3EEENS4_18smem_ptr_flag_bitsILi16EEENSU_INS5_IJNSA_ILi8EEESH_EEENS5_IJSH_SB_EEEEEEEvNS4_8identityES13_S1D_vS1E_EENS_8epilogue10collective6detail29Sm90TmaWarpSpecializedAdapterINS1H_15DefaultEpilogueISJ_SK_SK_NS1G_6thread17LinearCombinationISJ_Li1EffLNS1L_9ScaleType4KindE0ELNS_15FloatRoundStyleE2ESJ_EENS1_15EpilogueDefaultEEEEEvvEEEEvNT_6ParamsE,"ax",@progbits
	.align	128
.text._ZN7cutlass13device_kernelINS_4gemm6kernel13GemmUniversalIN4cute5tupleIJiiiiEEENS1_10collective13CollectiveMmaINS1_34MainloopSm90TmaGmmaWarpSpecializedILi20ENS5_IJNS4_1CILi1EEESB_SB_EEENS1_35KernelTmaWarpSpecializedCooperativeEEENS5_IJNSA_ILi128EEENSA_ILi48EEENSA_ILi32EEEEEENS_6half_tENS5_IJlSB_lEEESJ_SK_NS4_8TiledMMAINS4_8MMA_AtomIJNS4_4SM904GMMA25MMA_64x16x16_F32F16F16_SSILNSO_5MajorE0ELSQ_0ELNSO_7ScaleInE1ELSR_1EEEEEENS4_6LayoutINS5_IJNSA_ILi2EEESB_SB_EEENS5_IJSB_NSA_ILi0EEESX_EEEEENS5_IJNS4_10UnderscoreES10_S10_EEEEENS4_13SM90_TMA_LOADENS4_14ComposedLayoutINS4_7SwizzleILi2ELi4ELi3EEENS4_18smem_ptr_flag_bitsILi16EEENSU_INS5_IJNSA_ILi8EEESH_EEENS5_IJSH_SB_EEEEEEEvNS4_8identityES13_S1D_vS1E_EENS_8epilogue10collective6detail29Sm90TmaWarpSpecializedAdapterINS1H_15DefaultEpilogueISJ_SK_SK_NS1G_6thread17LinearCombinationISJ_Li1EffLNS1L_9ScaleType4KindE0ELNS_15FloatRoundStyleE2ESJ_EENS1_15EpilogueDefaultEEEEEvvEEEEvNT_6ParamsE:
        .type           _ZN7cutlass13device_kernelINS_4gemm6kernel13GemmUniversalIN4cute5tupleIJiiiiEEENS1_10collective13CollectiveMmaINS1_34MainloopSm90TmaGmmaWarpSpecializedILi20ENS5_IJNS4_1CILi1EEESB_SB_EEENS1_35KernelTmaWarpSpecializedCooperativeEEENS5_IJNSA_ILi128EEENSA_ILi48EEENSA_ILi32EEEEEENS_6half_tENS5_IJlSB_lEEESJ_SK_NS4_8TiledMMAINS4_8MMA_AtomIJNS4_4SM904GMMA25MMA_64x16x16_F32F16F16_SSILNSO_5MajorE0ELSQ_0ELNSO_7ScaleInE1ELSR_1EEEEEENS4_6LayoutINS5_IJNSA_ILi2EEESB_SB_EEENS5_IJSB_NSA_ILi0EEESX_EEEEENS5_IJNS4_10UnderscoreES10_S10_EEEEENS4_13SM90_TMA_LOADENS4_14ComposedLayoutINS4_7SwizzleILi2ELi4ELi3EEENS4_18smem_ptr_flag_bitsILi16EEENSU_INS5_IJNSA_ILi8EEESH_EEENS5_IJSH_SB_EEEEEEEvNS4_8identityES13_S1D_vS1E_EENS_8epilogue10collective6detail29Sm90TmaWarpSpecializedAdapterINS1H_15DefaultEpilogueISJ_SK_SK_NS1G_6thread17LinearCombinationISJ_Li1EffLNS1L_9ScaleType4KindE0ELNS_15FloatRoundStyleE2ESJ_EENS1_15EpilogueDefaultEEEEEvvEEEEvNT_6ParamsE,@function
        .size           _ZN7cutlass13device_kernelINS_4gemm6kernel13GemmUniversalIN4cute5tupleIJiiiiEEENS1_10collective13CollectiveMmaINS1_34MainloopSm90TmaGmmaWarpSpecializedILi20ENS5_IJNS4_1CILi1EEESB_SB_EEENS1_35KernelTmaWarpSpecializedCooperativeEEENS5_IJNSA_ILi128EEENSA_ILi48EEENSA_ILi32EEEEEENS_6half_tENS5_IJlSB_lEEESJ_SK_NS4_8TiledMMAINS4_8MMA_AtomIJNS4_4SM904GMMA25MMA_64x16x16_F32F16F16_SSILNSO_5MajorE0ELSQ_0ELNSO_7ScaleInE1ELSR_1EEEEEENS4_6LayoutINS5_IJNSA_ILi2EEESB_SB_EEENS5_IJSB_NSA_ILi0EEESX_EEEEENS5_IJNS4_10UnderscoreES10_S10_EEEEENS4_13SM90_TMA_LOADENS4_14ComposedLayoutINS4_7SwizzleILi2ELi4ELi3EEENS4_18smem_ptr_flag_bitsILi16EEENSU_INS5_IJNSA_ILi8EEESH_EEENS5_IJSH_SB_EEEEEEEvNS4_8identityES13_S1D_vS1E_EENS_8epilogue10collective6detail29Sm90TmaWarpSpecializedAdapterINS1H_15DefaultEpilogueISJ_SK_SK_NS1G_6thread17LinearCombinationISJ_Li1EffLNS1L_9ScaleType4KindE0ELNS_15FloatRoundStyleE2ESJ_EENS1_15EpilogueDefaultEEEEEvvEEEEvNT_6ParamsE,(.L_x_147 - _ZN7cutlass13device_kernelINS_4gemm6kernel13GemmUniversalIN4cute5tupleIJiiiiEEENS1_10collective13CollectiveMmaINS1_34MainloopSm90TmaGmmaWarpSpecializedILi20ENS5_IJNS4_1CILi1EEESB_SB_EEENS1_35KernelTmaWarpSpecializedCooperativeEEENS5_IJNSA_ILi128EEENSA_ILi48EEENSA_ILi32EEEEEENS_6half_tENS5_IJlSB_lEEESJ_SK_NS4_8TiledMMAINS4_8MMA_AtomIJNS4_4SM904GMMA25MMA_64x16x16_F32F16F16_SSILNSO_5MajorE0ELSQ_0ELNSO_7ScaleInE1ELSR_1EEEEEENS4_6LayoutINS5_IJNSA_ILi2EEESB_SB_EEENS5_IJSB_NSA_ILi0EEESX_EEEEENS5_IJNS4_10UnderscoreES10_S10_EEEEENS4_13SM90_TMA_LOADENS4_14ComposedLayoutINS4_7SwizzleILi2ELi4ELi3EEENS4_18smem_ptr_flag_bitsILi16EEENSU_INS5_IJNSA_ILi8EEESH_EEENS5_IJSH_SB_EEEEEEEvNS4_8identityES13_S1D_vS1E_EENS_8epilogue10collective6detail29Sm90TmaWarpSpecializedAdapterINS1H_15DefaultEpilogueISJ_SK_SK_NS1G_6thread17LinearCombinationISJ_Li1EffLNS1L_9ScaleType4KindE0ELNS_15FloatRoundStyleE2ESJ_EENS1_15EpilogueDefaultEEEEEvvEEEEvNT_6ParamsE)
        .other          _ZN7cutlass13device_kernelINS_4gemm6kernel13GemmUniversalIN4cute5tupleIJiiiiEEENS1_10collective13CollectiveMmaINS1_34MainloopSm90TmaGmmaWarpSpecializedILi20ENS5_IJNS4_1CILi1EEESB_SB_EEENS1_35KernelTmaWarpSpecializedCooperativeEEENS5_IJNSA_ILi128EEENSA_ILi48EEENSA_ILi32EEEEEENS_6half_tENS5_IJlSB_lEEESJ_SK_NS4_8TiledMMAINS4_8MMA_AtomIJNS4_4SM904GMMA25MMA_64x16x16_F32F16F16_SSILNSO_5MajorE0ELSQ_0ELNSO_7ScaleInE1ELSR_1EEEEEENS4_6LayoutINS5_IJNSA_ILi2EEESB_SB_EEENS5_IJSB_NSA_ILi0EEESX_EEEEENS5_IJNS4_10UnderscoreES10_S10_EEEEENS4_13SM90_TMA_LOADENS4_14ComposedLayoutINS4_7SwizzleILi2ELi4ELi3EEENS4_18smem_ptr_flag_bitsILi16EEENSU_INS5_IJNSA_ILi8EEESH_EEENS5_IJSH_SB_EEEEEEEvNS4_8identityES13_S1D_vS1E_EENS_8epilogue10collective6detail29Sm90TmaWarpSpecializedAdapterINS1H_15DefaultEpilogueISJ_SK_SK_NS1G_6thread17LinearCombinationISJ_Li1EffLNS1L_9ScaleType4KindE0ELNS_15FloatRoundStyleE2ESJ_EENS1_15EpilogueDefaultEEEEEvvEEEEvNT_6ParamsE,@"STO_CUDA_ENTRY STV_DEFAULT"
_ZN7cutlass13device_kernelINS_4gemm6kernel13GemmUniversalIN4cute5tupleIJiiiiEEENS1_10collective13CollectiveMmaINS1_34MainloopSm90TmaGmmaWarpSpecializedILi20ENS5_IJNS4_1CILi1EEESB_SB_EEENS1_35KernelTmaWarpSpecializedCooperativeEEENS5_IJNSA_ILi128EEENSA_ILi48EEENSA_ILi32EEEEEENS_6half_tENS5_IJlSB_lEEESJ_SK_NS4_8TiledMMAINS4_8MMA_AtomIJNS4_4SM904GMMA25MMA_64x16x16_F32F16F16_SSILNSO_5MajorE0ELSQ_0ELNSO_7ScaleInE1ELSR_1EEEEEENS4_6LayoutINS5_IJNSA_ILi2EEESB_SB_EEENS5_IJSB_NSA_ILi0EEESX_EEEEENS5_IJNS4_10UnderscoreES10_S10_EEEEENS4_13SM90_TMA_LOADENS4_14ComposedLayoutINS4_7SwizzleILi2ELi4ELi3EEENS4_18smem_ptr_flag_bitsILi16EEENSU_INS5_IJNSA_ILi8EEESH_EEENS5_IJSH_SB_EEEEEEEvNS4_8identityES13_S1D_vS1E_EENS_8epilogue10collective6detail29Sm90TmaWarpSpecializedAdapterINS1H_15DefaultEpilogueISJ_SK_SK_NS1G_6thread17LinearCombinationISJ_Li1EffLNS1L_9ScaleType4KindE0ELNS_15FloatRoundStyleE2ESJ_EENS1_15EpilogueDefaultEEEEEvvEEEEvNT_6ParamsE:
[----:B------:R-:W0:Y:S01]  /*0000*/  LDC R1, c[0x0][0x28] ;  /* 0x00000a00ff017b82 */ /* 0x000e220000000800 */
[----:B------:R-:W1:Y:S01]  /*0010*/  S2R R18, SR_TID.X ;  /* 0x0000000000127919 */ /* 0x000e620000002100 */
[----:B------:R-:W-:Y:S01]  /*0020*/  ELECT P0, URZ, PT ;  /* 0x00000000003f782f */ /* 0x000fe20003800000 */
[----:B------:R-:W-:Y:S01]  /*0030*/  BSSY B0, `(.L_x_0) ;  /* 0x000000f000007945 */ /* 0x000fe20003800000 */
[--C-:B-1----:R-:W-:Y:S02]  /*0040*/  SHF.R.U32.HI R0, RZ, 0x5, R18.reuse ;  /* 0x00000005ff007819 */ /* 0x102fe40000011612 */
[----:B------:R-:W-:-:S03]  /*0050*/  SHF.R.U32.HI R22, RZ, 0x7, R18 ;  /* 0x00000007ff167819 */ /* 0x000fc60000011612 */
[----:B------:R-:W1:Y:S04]  /*0060*/  SHFL.IDX PT, R5, R0, RZ, 0x1f ;  /* 0x00001fff00057589 */ /* 0x000e6800000e0000 */
[----:B------:R2:W3:Y:S01]  /*0070*/  SHFL.IDX PT, R8, R22, RZ, 0x1f ;  /* 0x00001fff16087589 */ /* 0x0004e200000e0000 */
[----:B-1----:R-:W-:-:S13]  /*0080*/  ISETP.NE.OR P0, PT, R5, RZ, !P0 ;  /* 0x000000ff0500720c */ /* 0x002fda0004705670 */
[----:B0-23--:R-:W-:Y:S05]  /*0090*/  @P0 BRA `(.L_x_1) ;  /* 0x0000000000200947 */ /* 0x00dfea0003800000 */
[----:B------:R-:W-:Y:S02]  /*00a0*/  ULDC.64 UR4, c[0x0][0x198] ;  /* 0x0000660000047ab9 */ /* 0x000fe40000000a00 */
[----:B------:R-:W-:Y:S02]  /*00b0*/  UIADD3 UR6, UP0, UR4, 0xf0, URZ ;  /* 0x000000f004067890 */ /* 0x000fe4000ff1e03f */
[----:B------:R-:W-:Y:S02]  /*00c0*/  UIADD3 UR4, UP1, UR4, 0x1f0, URZ ;  /* 0x000001f004047890 */ /* 0x000fe4000ff3e03f */
[----:B------:R-:W-:Y:S02]  /*00d0*/  UIADD3.X UR7, URZ, UR5, URZ, UP0, !UPT ;  /* 0x000000053f077290 */ /* 0x000fe400087fe43f */
[----:B------:R-:W-:-:S07]  /*00e0*/  UIADD3.X UR5, URZ, UR5, URZ, UP1, !UPT ;  /* 0x000000053f057290 */ /* 0x000fce0008ffe43f */
[----:B------:R0:W-:Y:S02]  /*00f0*/  UTMACCTL.PF [UR6] ;  /* 0x00000000060079b9 */ /* 0x0001e40008040000 */
[----:B------:R0:W-:Y:S02]  /*0100*/  UTMACCTL.PF [UR4] ;  /* 0x00000000040079b9 */ /* 0x0001e40008040000 */
[----:B0-----:R-:W-:Y:S01]  /*0110*/  NOP ;  /* 0x0000000000007918 */ /* 0x001fe20000000000 */
.L_x_1:
[----:B------:R-:W-:Y:S05]  /*0120*/  BSYNC B0 ;  /* 0x0000000000007941 */ /* 0x000fea0003800000 */
.L_x_0:
[----:B------:R-:W0:Y:S02]  /*0130*/  SHFL.IDX PT, R2, R0, RZ, 0x1f ;  /* 0x00001fff00027589 */ /* 0x000e2400000e0000 */
[----:B0-----:R-:W-:-:S13]  /*0140*/  ISETP.NE.AND P0, PT, R2, RZ, PT ;  /* 0x000000ff0200720c */ /* 0x001fda0003f05270 */
[----:B------:R-:W-:Y:S05]  /*0150*/  @P0 BRA `(.L_x_2) ;  /* 0x0000000000e40947 */ /* 0x000fea0003800000 */
[----:B------:R-:W-:Y:S01]  /*0160*/  ELECT P0, URZ, PT ;  /* 0x00000000003f782f */ /* 0x000fe20003800000 */
[----:B------:R-:W-:-:S12]  /*0170*/  BSSY B0, `(.L_x_2) ;  /* 0x0000037000007945 */ /* 0x000fd80003800000 */
[----:B------:R-:W-:Y:S05]  /*0180*/  @!P0 BRA `(.L_x_3) ;  /* 0x0000000000d48947 */ /* 0x000fea0003800000 */
[----:B------:R-:W0:Y:S01]  /*0190*/  S2UR UR8, SR_CgaCtaId ;  /* 0x00000000000879c3 */ /* 0x000e220000008800 */
[----:B------:R-:W-:Y:S01]  /*01a0*/  UMOV UR4, 0x400 ;  /* 0x0000040000047882 */ /* 0x000fe20000000000 */
[----:B------:R-:W-:Y:S01]  /*01b0*/  UMOV UR5, 0x1 ;  /* 0x0000000100057882 */ /* 0x000fe20000000000 */
[----:B------:R-:W-:Y:S02]  /*01c0*/  UMOV UR6, 0x100 ;  /* 0x0000010000067882 */ /* 0x000fe40000000000 */
[----:B------:R-:W-:-:S04]  /*01d0*/  UIADD3 UR6, -UR6, 0x100000, URZ ;  /* 0x0010000006067890 */ /* 0x000fc8000fffe13f */
[----:B------:R-:W-:Y:S02]  /*01e0*/  USHF.L.U32 UR7, UR6, 0xb, URZ ;  /* 0x0000000b06077899 */ /* 0x000fe4000800063f */
[----:B------:R-:W-:Y:S02]  /*01f0*/  USHF.L.U32 UR6, UR6, 0x1, URZ ;  /* 0x0000000106067899 */ /* 0x000fe4000800063f */
[----:B0-----:R-:W-:Y:S02]  /*0200*/  ULEA UR8, UR8, UR4, 0x18 ;  /* 0x0000000408087291 */ /* 0x001fe4000f8ec03f */
[----:B------:R-:W-:-:S04]  /*0210*/  UIADD3 UR4, -UR5, 0x100000, URZ ;  /* 0x0010000005047890 */ /* 0x000fc8000fffe13f */
[----:B------:R-:W-:Y:S02]  /*0220*/  USHF.L.U32 UR5, UR4, 0xb, URZ ;  /* 0x0000000b04057899 */ /* 0x000fe4000800063f */
[----:B------:R-:W-:Y:S01]  /*0230*/  USHF.L.U32 UR4, UR4, 0x1, URZ ;  /* 0x0000000104047899 */ /* 0x000fe2000800063f */
[----:B------:R-:W0:Y:S11]  /*0240*/  FENCE.VIEW.ASYNC.S ;  /* 0x00000000000073c6 */ /* 0x000e360000000000 */
[----:B0-----:R0:W1:Y:S01]  /*0250*/  SYNCS.EXCH.64 URZ, [UR8], UR4 ;  /* 0x00000004083f75b2 */ /* 0x0010620008000100 */
[----:B------:R0:W2:Y:S01]  /*0260*/  SYNCS.EXCH.64 URZ, [UR8+0xa0], UR6 ;  /* 0x0000a006083f75b2 */ /* 0x0000a20008000100 */
[----:B------:R0:W3:Y:S01]  /*0270*/  SYNCS.EXCH.64 URZ, [UR8+0x8], UR4 ;  /* 0x00000804083f75b2 */ /* 0x0000e20008000100 */
[----:B------:R0:W4:Y:S01]  /*0280*/  SYNCS.EXCH.64 URZ, [UR8+0xa8], UR6 ;  /* 0x0000a806083f75b2 */ /* 0x0001220008000100 */
[----:B------:R0:W0:Y:S01]  /*0290*/  SYNCS.EXCH.64 URZ, [UR8+0x10], UR4 ;  /* 0x00001004083f75b2 */ /* 0x0000220008000100 */
        /* <DEDUP_REMOVED lines=35> */
[----:B-1234-:R-:W-:Y:S01]  /*04d0*/  NOP ;  /* 0x0000000000007918 */ /* 0x01efe20000000000 */
.L_x_3:
[----:B0-----:R-:W-:Y:S05]  /*04e0*/  BSYNC B0 ;  /* 0x0000000000007941 */ /* 0x001fea0003800000 */
.L_x_2:
[----:B------:R-:W0:Y:S01]  /*04f0*/  SHFL.IDX PT, R0, R0, RZ, 0x1f ;  /* 0x00001fff00007589 */ /* 0x000e2200000e0000 */
[----:B------:R-:W-:Y:S01]  /*0500*/  ELECT P0, URZ, PT ;  /* 0x00000000003f782f */ /* 0x000fe20003800000 */
[----:B------:R-:W1:Y:S01]  /*0510*/  LDC R2, c[0x0][0x65c] ;  /* 0x00019700ff027b82 */ /* 0x000e620000000800 */
[----:B------:R-:W-:Y:S01]  /*0520*/  SHF.R.S32.HI R6, RZ, 0x1f, R5 ;  /* 0x0000001fff067819 */ /* 0x000fe20000011405 */
[----:B------:R-:W2:Y:S01]  /*0530*/  S2R R3, SR_CTAID.Y ;  /* 0x0000000000037919 */ /* 0x000ea20000002600 */
[----:B------:R-:W-:Y:S01]  /*0540*/  UMOV UR4, 0x20 ;  /* 0x0000002000047882 */ /* 0x000fe20000000000 */
[----:B------:R-:W-:Y:S01]  /*0550*/  ISETP.NE.AND P2, PT, R8, RZ, PT ;  /* 0x000000ff0800720c */ /* 0x000fe20003f45270 */
[----:B------:R-:W-:Y:S01]  /*0560*/  NOP ;  /* 0x0000000000007918 */ /* 0x000fe20000000000 */
[----:B------:R-:W3:Y:S01]  /*0570*/  S2R R4, SR_CTAID.X ;  /* 0x0000000000047919 */ /* 0x000ee20000002500 */
[----:B------:R-:W-:Y:S01]  /*0580*/  LEA.HI R6, R6, R5, RZ, 0x2 ;  /* 0x0000000506067211 */ /* 0x000fe200078f10ff */
[----:B------:R-:W-:Y:S01]  /*0590*/  NOP ;  /* 0x0000000000007918 */ /* 0x000fe20000000000 */
[----:B0-----:R-:W-:-:S02]  /*05a0*/  ISETP.NE.OR P0, PT, R0, RZ, !P0 ;  /* 0x000000ff0000720c */ /* 0x001fc40004705670 */
[----:B-1----:R-:W-:-:S04]  /*05b0*/  ISETP.NE.AND P3, PT, R2, 0x1, PT ;  /* 0x000000010200780c */ /* 0x002fc80003f65270 */
[----:B------:R-:W-:Y:S02]  /*05c0*/  P2R R0, PR, RZ, 0x8 ;  /* 0x00000008ff007803 */ /* 0x000fe40000000000 */
[----:B------:R-:W-:-:S05]  /*05d0*/  LOP3.LUT R0, R6, 0xfffffffc, RZ, 0xc0, !PT ;  /* 0xfffffffc06007812 */ /* 0x000fca00078ec0ff */
[----:B------:R-:W-:Y:S01]  /*05e0*/  VOTEU.ALL UP0, P0 ;  /* 0x00000000003f7886 */ /* 0x000fe20000000000 */
[----:B------:R-:W-:Y:S01]  /*05f0*/  IMAD.IADD R0, R5, 0x1, -R0 ;  /* 0x0000000105007824 */ /* 0x000fe200078e0a00 */
[----:B------:R-:W3:Y:S01]  /*0600*/  @P3 LDC R17, c[0x0][0x10] ;  /* 0x00000400ff113b82 */ /* 0x000ee20000000800 */
[----:B------:R-:W-:Y:S01]  /*0610*/  VOTEU.ALL UP1, P0 ;  /* 0x00000000003f7886 */ /* 0x000fe20000020000 */
[----:B--2---:R-:W-:Y:S01]  /*0620*/  @P3 IMAD.MOV.U32 R6, RZ, RZ, R3 ;  /* 0x000000ffff063224 */ /* 0x004fe200078e0003 */
[----:B------:R-:W-:Y:S01]  /*0630*/  @!UP0 UMOV UR6, 0x400 ;  /* 0x0000040000068882 */ /* 0x000fe20000000000 */
[----:B------:R-:W-:-:S04]  /*0640*/  @!UP0 UIADD3 UR4, -UR4, 0x100000, URZ ;  /* 0x0010000004048890 */ /* 0x000fc8000fffe13f */
[----:B------:R-:W-:Y:S02]  /*0650*/  @!UP0 USHF.L.U32 UR5, UR4, 0xb, URZ ;  /* 0x0000000b04058899 */ /* 0x000fe4000800063f */
[----:B------:R-:W-:Y:S01]  /*0660*/  @!UP0 USHF.L.U32 UR4, UR4, 0x1, URZ ;  /* 0x0000000104048899 */ /* 0x000fe2000800063f */
[----:B------:R-:W-:Y:S02]  /*0670*/  @P3 IMAD.MOV.U32 R7, RZ, RZ, RZ ;  /* 0x000000ffff073224 */ /* 0x000fe400078e00ff */
[----:B------:R-:W-:Y:S01]  /*0680*/  IMAD.MOV.U32 R5, RZ, RZ, RZ ;  /* 0x000000ffff057224 */ /* 0x000fe200078e00ff */
[----:B------:R-:W0:Y:S01]  /*0690*/  @!UP0 S2UR UR7, SR_CgaCtaId ;  /* 0x00000000000789c3 */ /* 0x000e220000008800 */
[----:B------:R-:W-:-:S07]  /*06a0*/  @P3 IMAD.MOV.U32 R11, RZ, RZ, RZ ;  /* 0x000000ffff0b3224 */ /* 0x000fce00078e00ff */
[----:B------:R-:W1:Y:S01]  /*06b0*/  @!P3 LDC R9, c[0x0][0xc] ;  /* 0x00000300ff09bb82 */ /* 0x000e620000000800 */
[----:B---3--:R-:W-:-:S04]  /*06c0*/  @P3 IMAD.WIDE.U32 R16, R4, R17, R6 ;  /* 0x0000001104103225 */ /* 0x008fc800078e0006 */
[----:B------:R-:W-:Y:S01]  /*06d0*/  @P3 IMAD.IADD R17, R17, 0x1, R11 ;  /* 0x0000000111113824 */ /* 0x000fe200078e020b */
[----:B0-----:R-:W-:Y:S01]  /*06e0*/  @!UP0 ULEA UR6, UR7, UR6, 0x18 ;  /* 0x0000000607068291 */ /* 0x001fe2000f8ec03f */
[----:B------:R-:W-:Y:S01]  /*06f0*/  VOTEU.ALL UP0, P0 ;  /* 0x00000000003f7886 */ /* 0x000fe20000000000 */
[----:B------:R-:W-:-:S04]  /*0700*/  ISETP.NE.AND P0, PT, R0, 0x3, PT ;  /* 0x000000030000780c */ /* 0x000fc80003f05270 */
[----:B------:R-:W-:Y:S01]  /*0710*/  ISETP.EQ.OR P0, PT, R0, RZ, !P0 ;  /* 0x000000ff0000720c */ /* 0x000fe20004702670 */
[----:B-1----:R-:W-:-:S03]  /*0720*/  @!P3 IMAD.WIDE.U32 R6, R9, R3, R4 ;  /* 0x000000030906b225 */ /* 0x002fc600078e0004 */
[C---:B------:R-:W-:Y:S01]  /*0730*/  ISETP.EQ.AND P0, PT, R8.reuse, RZ, P0 ;  /* 0x000000ff0800720c */ /* 0x040fe20000702270 */
[----:B------:R-:W-:Y:S01]  /*0740*/  VIADD R8, R8, 0xffffffff ;  /* 0xffffffff08087836 */ /* 0x000fe20000000000 */
[----:B------:R-:W0:Y:S02]  /*0750*/  FENCE.VIEW.ASYNC.S ;  /* 0x00000000000073c6 */ /* 0x000e240000000000 */
[----:B0-----:R0:W1:Y:S01]  /*0760*/  @!UP0 SYNCS.EXCH.64 URZ, [UR6+0x150], UR4 ;  /* 0x00015004063f85b2 */ /* 0x0010620008000100 */
[----:B------:R-:W-:Y:S01]  /*0770*/  @!P3 IMAD.MOV.U32 R16, RZ, RZ, R6 ;  /* 0x000000ffff10b224 */ /* 0x000fe200078e0006 */
[----:B------:R-:W-:Y:S01]  /*0780*/  SEL R19, RZ, 0x1, !P0 ;  /* 0x00000001ff137807 */ /* 0x000fe20004000000 */
[----:B------:R-:W-:Y:S01]  /*0790*/  @!P3 IMAD.MOV.U32 R17, RZ, RZ, R7 ;  /* 0x000000ffff11b224 */ /* 0x000fe200078e0007 */
[----:B------:R-:W-:-:S04]  /*07a0*/  ISETP.GE.U32.AND P1, PT, R8, 0x2, PT ;  /* 0x000000020800780c */ /* 0x000fc80003f26070 */
[----:B------:R-:W-:Y:S01]  /*07b0*/  SEL R19, R19, 0x2, P1 ;  /* 0x0000000213137807 */ /* 0x000fe20000800000 */
[----:B------:R0:W1:Y:S01]  /*07c0*/  @!UP1 SYNCS.EXCH.64 URZ, [UR6+0x158], UR4 ;  /* 0x00015804063f95b2 */ /* 0x0000620008000100 */
[----:B------:R-:W-:Y:S01]  /*07d0*/  NOP ;  /* 0x0000000000007918 */ /* 0x000fe20000000000 */
[----:B-1----:R-:W-:Y:S06]  /*07e0*/  BAR.SYNC.DEFER_BLOCKING 0x0 ;  /* 0x0000000000007b1d */ /* 0x002fec0000010000 */
[----:B------:R-:W-:Y:S05]  /*07f0*/  @!P2 BRA `(.L_x_4) ;  /* 0x000000380048a947 */ /* 0x000fea0003800000 */
[----:B------:R-:W-:-:S13]  /*0800*/  ISETP.GT.U32.AND P0, PT, R8, 0x1, PT ;  /* 0x000000010800780c */ /* 0x000fda0003f04070 */
[----:B0-----:R-:W-:Y:S05]  /*0810*/  @P0 EXIT ;  /* 0x000000000000094d */ /* 0x001fea0003800000 */
[----:B------:R-:W-:Y:S01]  /*0820*/  ULDC.64 UR4, c[0x0][0x650] ;  /* 0x0001940000047ab9 */ /* 0x000fe20000000a00 */
[----:B------:R-:W-:Y:S01]  /*0830*/  PRMT R0, RZ, 0x7610, R0 ;  /* 0x00007610ff007816 */ /* 0x000fe20000000000 */
[----:B------:R-:W-:Y:S01]  /*0840*/  IMAD.MOV.U32 R50, RZ, RZ, -0x1 ;  /* 0xffffffffff327424 */ /* 0x000fe200078e00ff */
[----:B------:R-:W-:Y:S01]  /*0850*/  ISETP.GE.U32.AND P0, PT, R16, UR4, PT ;  /* 0x0000000410007c0c */ /* 0x000fe2000bf06070 */
[----:B------:R-:W-:Y:S02]  /*0860*/  IMAD.MOV.U32 R51, RZ, RZ, -0x1 ;  /* 0xffffffffff337424 */ /* 0x000fe400078e00ff */
[----:B------:R-:W-:Y:S01]  /*0870*/  IMAD.MOV.U32 R49, RZ, RZ, -0x1 ;  /* 0xffffffffff317424 */ /* 0x000fe200078e00ff */
[----:B------:R-:W-:-:S13]  /*0880*/  ISETP.GE.U32.AND.EX P0, PT, R17, UR5, PT, P0 ;  /* 0x0000000511007c0c */ /* 0x000fda000bf06100 */
[----:B------:R-:W-:Y:S05]  /*0890*/  @P0 BRA `(.L_x_5) ;  /* 0x0000000400540947 */ /* 0x000fea0003800000 */
[----:B------:R-:W0:Y:S01]  /*08a0*/  LDC.64 R14, c[0x0][0x628] ;  /* 0x00018a00ff0e7b82 */ /* 0x000e220000000a00 */
[----:B------:R-:W-:Y:S02]  /*08b0*/  IMAD.MOV.U32 R6, RZ, RZ, R16 ;  /* 0x000000ffff067224 */ /* 0x000fe400078e0010 */
[----:B------:R-:W-:-:S05]  /*08c0*/  IMAD.MOV.U32 R7, RZ, RZ, R17 ;  /* 0x000000ffff077224 */ /* 0x000fca00078e0011 */
[----:B------:R-:W1:Y:S08]  /*08d0*/  LDC R0, c[0x0][0x630] ;  /* 0x00018c00ff007b82 */ /* 0x000e700000000800 */
[----:B------:R-:W2:Y:S01]  /*08e0*/  LDC.64 R20, c[0x0][0x620] ;  /* 0x00018800ff147b82 */ /* 0x000ea20000000a00 */
[----:B0-----:R-:W-:-:S04]  /*08f0*/  ISETP.NE.U32.AND P0, PT, R14, RZ, PT ;  /* 0x000000ff0e00720c */ /* 0x001fc80003f05070 */
[----:B------:R-:W-:-:S13]  /*0900*/  ISETP.NE.AND.EX P0, PT, R15, RZ, PT, P0 ;  /* 0x000000ff0f00720c */ /* 0x000fda0003f05300 */
[----:B-12---:R-:W-:Y:S05]  /*0910*/  @!P0 BRA `(.L_x_6) ;  /* 0x0000000000288947 */ /* 0x006fea0003800000 */
[----:B------:R-:W0:Y:S02]  /*0920*/  LDC R11, c[0x0][0x634] ;  /* 0x00018d00ff0b7b82 */ /* 0x000e240000000800 */
[----:B0-----:R-:W-:-:S05]  /*0930*/  IADD3 R11, P0, R16, R11, RZ ;  /* 0x0000000b100b7210 */ /* 0x001fca0007f1e0ff */
[----:B------:R-:W-:-:S04]  /*0940*/  IMAD.X R13, RZ, RZ, R17, P0 ;  /* 0x000000ffff0d7224 */ /* 0x000fc800000e0611 */
[----:B------:R-:W-:-:S04]  /*0950*/  IMAD.WIDE.U32 R6, R13, R14, RZ ;  /* 0x0000000e0d067225 */ /* 0x000fc800078e00ff */
[----:B------:R-:W-:-:S04]  /*0960*/  IMAD.WIDE.U32 R8, P0, R11, R15, R6 ;  /* 0x0000000f0b087225 */ /* 0x000fc80007800006 */
[----:B------:R-:W-:-:S04]  /*0970*/  IMAD.WIDE.U32 R6, R11, R14, RZ ;  /* 0x0000000e0b067225 */ /* 0x000fc800078e00ff */
[----:B------:R-:W-:Y:S01]  /*0980*/  IMAD.X R11, RZ, RZ, RZ, P0 ;  /* 0x000000ffff0b7224 */ /* 0x000fe200000e06ff */
[----:B------:R-:W-:Y:S01]  /*0990*/  IADD3 RZ, P0, R7, R8, RZ ;  /* 0x0000000807ff7210 */ /* 0x000fe20007f1e0ff */
[----:B------:R-:W-:-:S04]  /*09a0*/  IMAD.MOV.U32 R10, RZ, RZ, R9 ;  /* 0x000000ffff0a7224 */ /* 0x000fc800078e0009 */
[----:B------:R-:W-:-:S08]  /*09b0*/  IMAD.WIDE.U32.X R6, R13, R15, R10, P0 ;  /* 0x0000000f0d067225 */ /* 0x000fd000000e040a */
.L_x_6:
[-CC-:B------:R-:W-:Y:S01]  /*09c0*/  SHF.R.U64 R49, R6, R0.reuse, R7.reuse ;  /* 0x0000000006317219 */ /* 0x180fe20000001207 */
[----:B------:R-:W0:Y:S01]  /*09d0*/  LDC R10, c[0x0][0x618] ;  /* 0x00018600ff0a7b82 */ /* 0x000e220000000800 */
[----:B------:R-:W-:Y:S01]  /*09e0*/  SHF.R.U32.HI R5, RZ, R0, R7 ;  /* 0x00000000ff057219 */ /* 0x000fe20000011607 */
[----:B------:R-:W-:Y:S01]  /*09f0*/  ULDC UR4, c[0x0][0x150] ;  /* 0x0000540000047ab9 */ /* 0x000fe20000000800 */
[----:B------:R-:W-:Y:S02]  /*0a00*/  IADD3 R9, P0, RZ, -R49, RZ ;  /* 0x80000031ff097210 */ /* 0x000fe40007f1e0ff */
[----:B------:R-:W-:-:S03]  /*0a10*/  I2FP.F32.U32 R0, R4 ;  /* 0x0000000400007245 */ /* 0x000fc60000201000 */
[----:B------:R-:W1:Y:S01]  /*0a20*/  LDC.64 R28, c[0x0][0x640] ;  /* 0x00019000ff1c7b82 */ /* 0x000e620000000a00 */
[----:B------:R-:W-:Y:S02]  /*0a30*/  IMAD.X R11, RZ, RZ, ~R5, P0 ;  /* 0x000000ffff0b7224 */ /* 0x000fe400000e0e05 */
[----:B------:R-:W-:Y:S01]  /*0a40*/  FMUL R0, R0, UR4 ;  /* 0x0000000400007c20 */ /* 0x000fe20008400000 */
[----:B------:R-:W-:Y:S01]  /*0a50*/  IMAD.WIDE.U32 R6, R9, R20, R16 ;  /* 0x0000001409067225 */ /* 0x000fe200078e0010 */
[----:B------:R-:W-:-:S03]  /*0a60*/  ULDC UR4, c[0x0][0x154] ;  /* 0x0000550000047ab9 */ /* 0x000fc60000000800 */
[----:B------:R-:W-:Y:S01]  /*0a70*/  IMAD R8, R11, R20, RZ ;  /* 0x000000140b087224 */ /* 0x000fe200078e02ff */
[----:B------:R-:W2:Y:S01]  /*0a80*/  LDC R5, c[0x0][0x144] ;  /* 0x00005100ff057b82 */ /* 0x000ea20000000800 */
[----:B------:R-:W3:Y:S02]  /*0a90*/  F2I.U32.TRUNC.NTZ R0, R0 ;  /* 0x0000000000007305 */ /* 0x000ee4000020f000 */
[----:B------:R-:W-:-:S04]  /*0aa0*/  IMAD R9, R9, R21, R8 ;  /* 0x0000001509097224 */ /* 0x000fc800078e0208 */
[----:B------:R-:W-:Y:S01]  /*0ab0*/  IMAD.IADD R7, R7, 0x1, R9 ;  /* 0x0000000107077824 */ /* 0x000fe200078e0209 */
[----:B------:R-:W4:Y:S01]  /*0ac0*/  LDC R12, c[0x0][0x608] ;  /* 0x00018200ff0c7b82 */ /* 0x000f220000000800 */
[----:B------:R-:W-:-:S03]  /*0ad0*/  IMAD.MOV.U32 R9, RZ, RZ, -0x1 ;  /* 0xffffffffff097424 */ /* 0x000fc600078e00ff */
[-CC-:B0-----:R-:W-:Y:S02]  /*0ae0*/  SHF.R.U64 R20, R6, R10.reuse, R7.reuse ;  /* 0x0000000a06147219 */ /* 0x181fe40000001207 */
[----:B------:R-:W-:Y:S02]  /*0af0*/  I2FP.F32.U32 R6, R3 ;  /* 0x0000000300067245 */ /* 0x000fe40000201000 */
[----:B------:R-:W0:Y:S01]  /*0b00*/  LDC R26, c[0x0][0x658] ;  /* 0x00019600ff1a7b82 */ /* 0x000e220000000800 */
[----:B-1----:R-:W-:Y:S01]  /*0b10*/  ISETP.NE.U32.AND P0, PT, R28, RZ, PT ;  /* 0x000000ff1c00720c */ /* 0x002fe20003f05070 */
[----:B---3--:R-:W-:Y:S01]  /*0b20*/  IMAD.MOV R8, RZ, RZ, -R0 ;  /* 0x000000ffff087224 */ /* 0x008fe200078e0a00 */
[----:B------:R-:W-:Y:S01]  /*0b30*/  SHF.R.U32.HI R7, RZ, R10, R7 ;  /* 0x0000000aff077219 */ /* 0x000fe20000011607 */
[----:B------:R-:W-:Y:S01]  /*0b40*/  FMUL R6, R6, UR4 ;  /* 0x0000000406067c20 */ /* 0x000fe20008400000 */
[----:B------:R-:W-:-:S03]  /*0b50*/  ISETP.NE.AND.EX P0, PT, R29, RZ, PT, P0 ;  /* 0x000000ff1d00720c */ /* 0x000fc60003f05300 */
[----:B------:R-:W1:Y:S01]  /*0b60*/  LDC R14, c[0x0][0x148] ;  /* 0x00005200ff0e7b82 */ /* 0x000e620000000800 */
[----:B--2---:R-:W-:-:S07]  /*0b70*/  IMAD R0, R5, R8, R4 ;  /* 0x0000000805007224 */ /* 0x004fce00078e0204 */
[----:B------:R-:W2:Y:S01]  /*0b80*/  LDC R24, c[0x0][0x600] ;  /* 0x00018000ff187b82 */ /* 0x000ea20000000800 */
[-CC-:B----4-:R-:W-:Y:S02]  /*0b90*/  SHF.R.U64 R30, R20, R12.reuse, R7.reuse ;  /* 0x0000000c141e7219 */ /* 0x190fe40000001207 */
[----:B------:R-:W-:Y:S01]  /*0ba0*/  SHF.R.U32.HI R5, RZ, R12, R7 ;  /* 0x0000000cff057219 */ /* 0x000fe20000011607 */
[----:B------:R-:W-:Y:S01]  /*0bb0*/  IMAD.MOV.U32 R7, RZ, RZ, 0x1 ;  /* 0x00000001ff077424 */ /* 0x000fe200078e00ff */
[----:B------:R3:W4:Y:S03]  /*0bc0*/  F2I.U32.TRUNC.NTZ R12, R6 ;  /* 0x00000006000c7305 */ /* 0x000726000020f000 */
[----:B------:R-:W1:Y:S01]  /*0bd0*/  LDC R15, c[0x0][0x648] ;  /* 0x00019200ff0f7b82 */ /* 0x000e620000000800 */
[-C--:B0-----:R-:W-:Y:S02]  /*0be0*/  SHF.L.U32 R4, R9, R26.reuse, RZ ;  /* 0x0000001a09047219 */ /* 0x081fe400000006ff */
[----:B------:R-:W-:-:S02]  /*0bf0*/  SHF.R.U64 R32, R30, R26, R5 ;  /* 0x0000001a1e207219 */ /* 0x000fc40000001205 */
[----:B------:R-:W-:Y:S02]  /*0c00*/  LOP3.LUT R11, RZ, R4, RZ, 0x33, !PT ;  /* 0x00000004ff0b7212 */ /* 0x000fe400078e33ff */
[-C--:B------:R-:W-:Y:S01]  /*0c10*/  SHF.R.U32.HI R5, RZ, R26.reuse, R5 ;  /* 0x0000001aff057219 */ /* 0x080fe20000011605 */
[----:B------:R-:W0:Y:S01]  /*0c20*/  LDC R21, c[0x0][0x638] ;  /* 0x00018e00ff157b82 */ /* 0x000e220000000800 */
[----:B------:R-:W-:Y:S01]  /*0c30*/  SHF.L.U32 R10, R7, R26, RZ ;  /* 0x0000001a070a7219 */ /* 0x000fe200000006ff */
[----:B------:R-:W-:-:S06]  /*0c40*/  IMAD.MOV.U32 R4, RZ, RZ, R32 ;  /* 0x000000ffff047224 */ /* 0x000fcc00078e0020 */
[----:B------:R-:W0:Y:S01]  /*0c50*/  LDC R50, c[0x0][0x610] ;  /* 0x00018400ff327b82 */ /* 0x000e220000000800 */
[----:B---34-:R-:W-:Y:S05]  /*0c60*/  @!P0 BRA `(.L_x_7) ;  /* 0x0000000000288947 */ /* 0x018fea0003800000 */
[----:B------:R-:W3:Y:S02]  /*0c70*/  LDC R9, c[0x0][0x64c] ;  /* 0x00019300ff097b82 */ /* 0x000ee40000000800 */
[----:B---3--:R-:W-:-:S05]  /*0c80*/  IADD3 R9, P0, R32, R9, RZ ;  /* 0x0000000920097210 */ /* 0x008fca0007f1e0ff */
        /* <DEDUP_REMOVED lines=8> */
.L_x_7:
[----:B-1----:R-:W-:Y:S01]  /*0d10*/  SHF.R.U64 R4, R4, R15, R5 ;  /* 0x0000000f04047219 */ /* 0x002fe20000001205 */
[----:B--2---:R-:W-:Y:S01]  /*0d20*/  VIADD R5, R24, 0xffffffff ;  /* 0xffffffff18057836 */ /* 0x004fe20000000000 */
[----:B------:R-:W-:Y:S01]  /*0d30*/  LOP3.LUT R11, R30, R11, RZ, 0xc0, !PT ;  /* 0x0000000b1e0b7212 */ /* 0x000fe200078ec0ff */
[----:B------:R-:W-:Y:S02]  /*0d40*/  IMAD.MOV R12, RZ, RZ, -R12 ;  /* 0x000000ffff0c7224 */ /* 0x000fe400078e0a0c */
[----:B------:R-:W-:Y:S01]  /*0d50*/  IMAD.MOV R6, RZ, RZ, -R4 ;  /* 0x000000ffff067224 */ /* 0x000fe200078e0a04 */
[----:B------:R-:W-:Y:S01]  /*0d60*/  LOP3.LUT R5, R20, R5, RZ, 0xc0, !PT ;  /* 0x0000000514057212 */ /* 0x000fe200078ec0ff */
[----:B------:R-:W-:Y:S02]  /*0d70*/  @P3 IMAD R0, R14, R12, R3 ;  /* 0x0000000c0e003224 */ /* 0x000fe400078e0203 */
[----:B------:R-:W-:Y:S02]  /*0d80*/  IMAD R11, R10, R4, R11 ;  /* 0x000000040a0b7224 */ /* 0x000fe400078e020b */
[----:B0-----:R-:W-:-:S02]  /*0d90*/  IMAD R3, R6, R21, R32 ;  /* 0x0000001506037224 */ /* 0x001fc400078e0220 */
[----:B------:R-:W-:Y:S02]  /*0da0*/  IMAD R50, R11, R50, R0 ;  /* 0x000000320b327224 */ /* 0x000fe400078e0200 */
[----:B------:R-:W-:Y:S02]  /*0db0*/  IMAD R3, R3, R24, R5 ;  /* 0x0000001803037224 */ /* 0x000fe400078e0205 */
[----:B------:R-:W-:-:S03]  /*0dc0*/  IMAD.MOV.U32 R0, RZ, RZ, 0x1 ;  /* 0x00000001ff007424 */ /* 0x000fc600078e00ff */
[----:B------:R-:W-:Y:S02]  /*0dd0*/  SEL R51, R3, R50, !P3 ;  /* 0x0000003203337207 */ /* 0x000fe40005800000 */
[----:B------:R-:W-:-:S07]  /*0de0*/  SEL R50, R50, R3, !P3 ;  /* 0x0000000332327207 */ /* 0x000fce0005800000 */
.L_x_5:
[----:B------:R-:W-:-:S08]  /*0df0*/  NOP ;  /* 0x0000000000007918 */ /* 0x000fd00000000000 */
[----:B------:R-:W0:Y:S02]  /*0e00*/  USETMAXREG.TRY_ALLOC.CTAPOOL UP0, 0xe8 ;  /* 0x000000e8000079c8 */ /* 0x000e240008000600 */
[----:B0-----:R-:W-:-:S13]  /*0e10*/  PLOP3.LUT P0, PT, PT, PT, UP0, 0x80, 0x0 ;  /* 0x000000000000781c */ /* 0x001fda0003f0f008 */
[----:B------:R-:W-:Y:S05]  /*0e20*/  @!P0 BRA `(.L_x_5) ;  /* 0xfffffffc00f08947 */ /* 0x000fea000383ffff */
[----:B------:R-:W-:Y:S01]  /*0e30*/  ULDC.64 UR4, c[0x0][0x598] ;  /* 0x0001660000047ab9 */ /* 0x000fe20000000a00 */
[----:B------:R-:W-:Y:S01]  /*0e40*/  ULDC.64 UR36, c[0x0][0x208] ;  /* 0x0000820000247ab9 */ /* 0x000fe20000000a00 */
[----:B------:R-:W-:-:S04]  /*0e50*/  ISETP.NE.U32.AND P0, PT, RZ, UR4, PT ;  /* 0x00000004ff007c0c */ /* 0x000fc8000bf05070 */
[----:B------:R-:W-:-:S13]  /*0e60*/  ISETP.NE.AND.EX P0, PT, RZ, UR5, PT, P0 ;  /* 0x00000005ff007c0c */ /* 0x000fda000bf05300 */
[----:B------:R-:W-:Y:S05]  /*0e70*/  @!P0 BRA `(.L_x_8) ;  /* 0x00000000001c8947 */ /* 0x000fea0003800000 */
[----:B------:R-:W0:Y:S02]  /*0e80*/  LDC.64 R4, c[0x0][0x598] ;  /* 0x00016600ff047b82 */ /* 0x000e240000000a00 */
[----:B0-----:R-:W2:Y:S02]  /*0e90*/  LDG.E.64 R4, desc[UR36][R4.64] ;  /* 0x0000002404047981 */ /* 0x001ea4000c1e1b00 */
[----:B--2---:R-:W-:-:S04]  /*0ea0*/  ISETP.NE.U32.AND P0, PT, R4, RZ, PT ;  /* 0x000000ff0400720c */ /* 0x004fc80003f05070 */
[----:B------:R-:W-:-:S13]  /*0eb0*/  ISETP.NE.AND.EX P0, PT, R5, RZ, PT, P0 ;  /* 0x000000ff0500720c */ /* 0x000fda0003f05300 */
[----:B------:R-:W-:Y:S05]  /*0ec0*/  @!P0 BRA `(.L_x_8) ;  /* 0x0000000000088947 */ /* 0x000fea0003800000 */
[----:B------:R0:W5:Y:S01]  /*0ed0*/  LD.E R23, desc[UR36][R4.64] ;  /* 0x0000002404177980 */ /* 0x000162000c101900 */
[----:B------:R-:W-:Y:S05]  /*0ee0*/  BRA `(.L_x_9) ;  /* 0x0000000000247947 */ /* 0x000fea0003800000 */
.L_x_8:
[----:B------:R-:W-:Y:S02]  /*0ef0*/  ULDC.64 UR4, c[0x0][0x588] ;  /* 0x0001620000047ab9 */ /* 0x000fe40000000a00 */
[----:B------:R-:W-:-:S04]  /*0f00*/  ISETP.NE.U32.AND P0, PT, RZ, UR4, PT ;  /* 0x00000004ff007c0c */ /* 0x000fc8000bf05070 */
[----:B------:R-:W-:-:S13]  /*0f10*/  ISETP.NE.AND.EX P0, PT, RZ, UR5, PT, P0 ;  /* 0x00000005ff007c0c */ /* 0x000fda000bf05300 */
[----:B------:R-:W-:Y:S05]  /*0f20*/  @!P0 BRA `(.L_x_10) ;  /* 0x00000000000c8947 */ /* 0x000fea0003800000 */
[----:B------:R-:W0:Y:S02]  /*0f30*/  LDC.64 R4, c[0x0][0x588] ;  /* 0x00016200ff047b82 */ /* 0x000e240000000a00 */
[----:B0-----:R1:W5:Y:S01]  /*0f40*/  LDG.E R23, desc[UR36][R4.64] ;  /* 0x0000002404177981 */ /* 0x001362000c1e1900 */
[----:B------:R-:W-:Y:S05]  /*0f50*/  BRA `(.L_x_9) ;  /* 0x0000000000087947 */ /* 0x000fea0003800000 */
.L_x_10:
[----:B------:R-:W-:Y:S02]  /*0f60*/  ULDC UR4, c[0x0][0x580] ;  /* 0x0001600000047ab9 */ /* 0x000fe40000000800 */
[----:B------:R-:W-:-:S07]  /*0f70*/  IMAD.U32 R23, RZ, RZ, UR4 ;  /* 0x00000004ff177e24 */ /* 0x000fce000f8e00ff */
.L_x_9:
[----:B------:R-:W-:Y:S02]  /*0f80*/  ULDC.64 UR4, c[0x0][0x5a0] ;  /* 0x0001680000047ab9 */ /* 0x000fe40000000a00 */
[----:B------:R-:W-:-:S04]  /*0f90*/  ISETP.NE.U32.AND P0, PT, RZ, UR4, PT ;  /* 0x00000004ff007c0c */ /* 0x000fc8000bf05070 */
[----:B------:R-:W-:-:S13]  /*0fa0*/  ISETP.NE.AND.EX P0, PT, RZ, UR5, PT, P0 ;  /* 0x00000005ff007c0c */ /* 0x000fda000bf05300 */
[----:B------:R-:W-:Y:S05]  /*0fb0*/  @!P0 BRA `(.L_x_11) ;  /* 0x00000000001c8947 */ /* 0x000fea0003800000 */
[----:B01----:R-:W0:Y:S02]  /*0fc0*/  LDC.64 R4, c[0x0][0x5a0] ;  /* 0x00016800ff047b82 */ /* 0x003e240000000a00 */
[----:B0-----:R-:W2:Y:S02]  /*0fd0*/  LDG.E.64 R4, desc[UR36][R4.64] ;  /* 0x0000002404047981 */ /* 0x001ea4000c1e1b00 */
[----:B--2---:R-:W-:-:S04]  /*0fe0*/  ISETP.NE.U32.AND P0, PT, R4, RZ, PT ;  /* 0x000000ff0400720c */ /* 0x004fc80003f05070 */
[----:B------:R-:W-:-:S13]  /*0ff0*/  ISETP.NE.AND.EX P0, PT, R5, RZ, PT, P0 ;  /* 0x000000ff0500720c */ /* 0x000fda0003f05300 */
[----:B------:R-:W-:Y:S05]  /*1000*/  @!P0 BRA `(.L_x_11) ;  /* 0x0000000000088947 */ /* 0x000fea0003800000 */
[----:B------:R0:W5:Y:S01]  /*1010*/  LD.E R48, desc[UR36][R4.64] ;  /* 0x0000002404307980 */ /* 0x000162000c101900 */
[----:B------:R-:W-:Y:S05]  /*1020*/  BRA `(.L_x_12) ;  /* 0x0000000000247947 */ /* 0x000fea0003800000 */
.L_x_11:
[----:B------:R-:W-:Y:S02]  /*1030*/  ULDC.64 UR4, c[0x0][0x590] ;  /* 0x0001640000047ab9 */ /* 0x000fe40000000a00 */
[----:B------:R-:W-:-:S04]  /*1040*/  ISETP.NE.U32.AND P0, PT, RZ, UR4, PT ;  /* 0x00000004ff007c0c */ /* 0x000fc8000bf05070 */
[----:B------:R-:W-:-:S13]  /*1050*/  ISETP.NE.AND.EX P0, PT, RZ, UR5, PT, P0 ;  /* 0x00000005ff007c0c */ /* 0x000fda000bf05300 */
[----:B------:R-:W-:Y:S05]  /*1060*/  @!P0 BRA `(.L_x_13) ;  /* 0x00000000000c8947 */ /* 0x000fea0003800000 */
[----:B01----:R-:W0:Y:S02]  /*1070*/  LDC.64 R4, c[0x0][0x590] ;  /* 0x00016400ff047b82 */ /* 0x003e240000000a00 */
[----:B0-----:R1:W5:Y:S01]  /*1080*/  LDG.E R48, desc[UR36][R4.64] ;  /* 0x0000002404307981 */ /* 0x001362000c1e1900 */
[----:B------:R-:W-:Y:S05]  /*1090*/  BRA `(.L_x_12) ;  /* 0x0000000000087947 */ /* 0x000fea0003800000 */
.L_x_13:
[----:B------:R-:W-:Y:S02]  /*10a0*/  ULDC UR4, c[0x0][0x584] ;  /* 0x0001610000047ab9 */ /* 0x000fe40000000800 */
[----:B------:R-:W-:-:S07]  /*10b0*/  IMAD.U32 R48, RZ, RZ, UR4 ;  /* 0x00000004ff307e24 */ /* 0x000fce000f8e00ff */
.L_x_12:
[----:B------:R-:W-:-:S13]  /*10c0*/  LOP3.LUT P0, RZ, R0, 0xff, RZ, 0xc0, !PT ;  /* 0x000000ff00ff7812 */ /* 0x000fda000780c0ff */
[----:B------:R-:W-:Y:S05]  /*10d0*/  @!P0 EXIT ;  /* 0x000000000000894d */ /* 0x000fea0003800000 */
[----:B------:R-:W-:Y:S01]  /*10e0*/  ULDC UR4, c[0x0][0x28c] ;  /* 0x0000a30000047ab9 */ /* 0x000fe20000000800 */
[----:B------:R-:W-:Y:S01]  /*10f0*/  LOP3.LUT R54, R19, 0x1, RZ, 0xfc, !PT ;  /* 0x0000000113367812 */ /* 0x000fe200078efcff */
[----:B------:R-:W-:Y:S01]  /*1100*/  UIADD3 UR4, UR4, 0x1f, URZ ;  /* 0x0000001f04047890 */ /* 0x000fe2000fffe03f */
[----:B------:R-:W-:Y:S01]  /*1110*/  UMOV UR38, URZ ;  /* 0x0000003f00267c82 */ /* 0x000fe20008000000 */
[----:B------:R-:W-:Y:S02]  /*1120*/  UMOV UR39, URZ ;  /* 0x0000003f00277c82 */ /* 0x000fe40008000000 */
[----:B------:R-:W-:-:S04]  /*1130*/  USHF.R.S32.HI UR5, URZ, 0x1f, UR4 ;  /* 0x0000001f3f057899 */ /* 0x000fc80008011404 */
[----:B------:R-:W-:-:S04]  /*1140*/  ULEA.HI UR5, UR5, UR4, URZ, 0x5 ;  /* 0x0000000405057291 */ /* 0x000fc8000f8f283f */
[----:B------:R-:W-:-:S12]  /*1150*/  USHF.R.S32.HI UR40, URZ, 0x5, UR5 ;  /* 0x000000053f287899 */ /* 0x000fd80008011405 */
.L_x_79:
[----:B------:R-:W-:Y:S01]  /*1160*/  LOP3.LUT R0, R18, 0x80, RZ, 0xc0, !PT ;  /* 0x0000008012007812 */ /* 0x000fe200078ec0ff */
[----:B--2---:R-:W2:Y:S01]  /*1170*/  S2UR UR7, SR_CgaCtaId ;  /* 0x00000000000779c3 */ /* 0x004ea20000008800 */
[----:B------:R-:W-:Y:S02]  /*1180*/  UMOV UR6, 0x400 ;  /* 0x0000040000067882 */ /* 0x000fe40000000000 */
[----:B------:R-:W-:-:S06]  /*1190*/  SHF.R.U32.HI R0, RZ, 0x7, R0 ;  /* 0x00000007ff007819 */ /* 0x000fcc0000011600 */
[----:B---3--:R-:W3:Y:S01]  /*11a0*/  SHFL.IDX PT, R0, R0, RZ, 0x1f ;  /* 0x00001fff00007589 */ /* 0x008ee200000e0000 */
[----:B--2---:R-:W-:Y:S01]  /*11b0*/  ULEA UR42, UR7, UR6, 0x18 ;  /* 0x00000006072a7291 */ /* 0x004fe2000f8ec03f */
[----:B---3--:R-:W-:-:S13]  /*11c0*/  R2UR UR4, R0 ;  /* 0x00000000000472ca */ /* 0x008fda00000e0000 */
[----:B------:R-:W-:-:S04]  /*11d0*/  ULEA.HI UR5, UR4, UR4, URZ, 0x1 ;  /* 0x0000000404057291 */ /* 0x000fc8000f8f083f */
[----:B------:R-:W-:-:S04]  /*11e0*/  ULOP3.LUT UR5, UR5, 0xffffe, URZ, 0xc0, !UPT ;  /* 0x000ffffe05057892 */ /* 0x000fc8000f8ec03f */
[----:B------:R-:W-:-:S03]  /*11f0*/  UIADD3 UR5, UR4, -UR5, URZ ;  /* 0x8000000504057290 */ /* 0x000fc6000fffe03f */
[----:B------:R-:W-:Y:S01]  /*1200*/  ULDC UR4, c[0x0][0x28c] ;  /* 0x0000a30000047ab9 */ /* 0x000fe20000000800 */
[----:B------:R-:W-:Y:S01]  /*1210*/  ULEA UR5, UR5, UR42, 0xc ;  /* 0x0000002a05057291 */ /* 0x000fe2000f8e603f */
[----:B------:R-:W-:-:S03]  /*1220*/  ISETP.LT.AND P0, PT, RZ, UR4, PT ;  /* 0x00000004ff007c0c */ /* 0x000fc6000bf01270 */
[----:B------:R-:W-:-:S04]  /*1230*/  UIADD3 UR5, UR5, 0x200, URZ ;  /* 0x0000020005057890 */ /* 0x000fc8000fffe03f */
[----:B------:R-:W-:-:S04]  /*1240*/  USHF.R.U32.HI UR5, URZ, 0x4, UR5 ;  /* 0x000000043f057899 */ /* 0x000fc80008011605 */
[----:B------:R-:W-:Y:S02]  /*1250*/  ULOP3.LUT UR41, UR5, 0x3fff, URZ, 0xc0, !UPT ;  /* 0x00003fff05297892 */ /* 0x000fe4000f8ec03f */
[----:B0---45:R-:W-:Y:S10]  /*1260*/  @P0 BRA `(.L_x_14) ;  /* 0x0000000000400947 */ /* 0x031ff40003800000 */
[----:B------:R-:W-:Y:S01]  /*1270*/  MOV R0, 0x0 ;  /* 0x0000000000007802 */ /* 0x000fe20000000f00 */
[----:B------:R-:W-:Y:S01]  /*1280*/  ULDC.64 UR4, c[0x4][0x68] ;  /* 0x01001a0000047ab9 */ /* 0x000fe20000000a00 */
[----:B------:R-:W-:Y:S01]  /*1290*/  ULDC.64 UR6, c[0x4][0x8] ;  /* 0x0100020000067ab9 */ /* 0x000fe20000000a00 */
[----:B01----:R-:W-:Y:S01]  /*12a0*/  IMAD.U32 R4, RZ, RZ, UR4 ;  /* 0x00000004ff047e24 */ /* 0x003fe2000f8e00ff */
[----:B------:R0:W1:Y:S01]  /*12b0*/  LDC.64 R14, c[0x4][R0] ;  /* 0x01000000000e7b82 */ /* 0x0000620000000a00 */
[----:B------:R-:W-:Y:S01]  /*12c0*/  IMAD.U32 R5, RZ, RZ, UR5 ;  /* 0x00000005ff057e24 */ /* 0x000fe2000f8e00ff */
[----:B------:R-:W-:Y:S01]  /*12d0*/  ULDC.64 UR4, c[0x4][0x70] ;  /* 0x01001c0000047ab9 */ /* 0x000fe20000000a00 */
[----:B------:R-:W-:Y:S02]  /*12e0*/  IMAD.U32 R10, RZ, RZ, UR6 ;  /* 0x00000006ff0a7e24 */ /* 0x000fe4000f8e00ff */
[----:B------:R-:W-:Y:S02]  /*12f0*/  IMAD.U32 R6, RZ, RZ, UR4 ;  /* 0x00000004ff067e24 */ /* 0x000fe4000f8e00ff */
[----:B------:R-:W-:-:S02]  /*1300*/  IMAD.U32 R7, RZ, RZ, UR5 ;  /* 0x00000005ff077e24 */ /* 0x000fc4000f8e00ff */
[----:B------:R-:W-:Y:S02]  /*1310*/  IMAD.U32 R11, RZ, RZ, UR7 ;  /* 0x00000007ff0b7e24 */ /* 0x000fe4000f8e00ff */
[----:B------:R-:W-:Y:S02]  /*1320*/  IMAD.MOV.U32 R8, RZ, RZ, 0x1e1 ;  /* 0x000001e1ff087424 */ /* 0x000fe400078e00ff */
[----:B------:R-:W-:Y:S02]  /*1330*/  IMAD.MOV.U32 R12, RZ, RZ, 0x1 ;  /* 0x00000001ff0c7424 */ /* 0x000fe400078e00ff */
[----:B0-----:R-:W-:-:S07]  /*1340*/  IMAD.MOV.U32 R13, RZ, RZ, RZ ;  /* 0x000000ffff0d7224 */ /* 0x001fce00078e00ff */
[----:B------:R-:W-:-:S07]  /*1350*/  LEPC R20, `(.L_x_14) ;  /* 0x000000001014794e */ /* 0x000fce0000000000 */
[----:B-1---5:R-:W-:Y:S05]  /*1360*/  CALL.ABS.NOINC R14 ;  /* 0x000000000e007343 */ /* 0x022fea0003c00000 */
.L_x_14:
[----:B------:R-:W-:-:S13]  /*1370*/  ISETP.NE.AND P0, PT, R54, 0x3, PT ;  /* 0x000000033600780c */ /* 0x000fda0003f05270 */
[----:B------:R-:W-:Y:S05]  /*1380*/  @!P0 BRA `(.L_x_15) ;  /* 0x0000000000048947 */ /* 0x000fea0003800000 */
[----:B------:R-:W-:Y:S01]  /*1390*/  BPT.TRAP 0x1 ;  /* 0x000000040000795c */ /* 0x000fe20000300000 */
.L_x_15:
[----:B------:R-:W-:Y:S02]  /*13a0*/  IMAD.U32 R3, RZ, RZ, UR39 ;  /* 0x00000027ff037e24 */ /* 0x000fe4000f8e00ff */
[----:B------:R-:W-:-:S03]  /*13b0*/  IMAD.U32 R0, RZ, RZ, UR38 ;  /* 0x00000026ff007e24 */ /* 0x000fc6000f8e00ff */
[----:B------:R-:W-:Y:S02]  /*13c0*/  LEA R3, R3, UR42, 0x3 ;  /* 0x0000002a03037c11 */ /* 0x000fe4000f8e18ff */
[----:B------:R-:W-:-:S04]  /*13d0*/  SHF.L.U32 R0, R0, 0x1f, RZ ;  /* 0x0000001f00007819 */ /* 0x000fc800000006ff */
[----:B------:R2:W3:Y:S01]  /*13e0*/  SYNCS.PHASECHK.TRANS64.TRYWAIT P1, [R3+URZ], R0 ;  /* 0x00000000030075a7 */ /* 0x0004e2000802017f */
[----:B------:R-:W-:Y:S05]  /*13f0*/  @!P0 BRA `(.L_x_16) ;  /* 0x0000000000048947 */ /* 0x000fea0003800000 */
[----:B------:R-:W-:Y:S01]  /*1400*/  BPT.TRAP 0x1 ;  /* 0x000000040000795c */ /* 0x000fe20000300000 */
.L_x_16:
[----:B---3--:R-:W-:Y:S05]  /*1410*/  @P1 BRA `(.L_x_17) ;  /* 0x0000000000081947 */ /* 0x008fea0003800000 */
[----:B------:R-:W3:Y:S02]  /*1420*/  SYNCS.PHASECHK.TRANS64.TRYWAIT P1, [R3+URZ], R0 ;  /* 0x00000000030075a7 */ /* 0x000ee4000802017f */
[----:B---3--:R-:W-:Y:S05]  /*1430*/  @!P1 BRA `(.L_x_18) ;  /* 0x0000004c00049947 */ /* 0x008fea0003800000 */
.L_x_17:
[----:B------:R-:W-:-:S04]  /*1440*/  UISETP.LT.AND UP0, UPT, UR40, 0x1, UPT ;  /* 0x000000012800788c */ /* 0x000fc8000bf01270 */
[----:B------:R-:W-:-:S06]  /*1450*/  USEL UR4, UR40, 0x1, UP0 ;  /* 0x0000000128047887 */ /* 0x000fcc0008000000 */
[----:B--23--:R-:W-:Y:S01]  /*1460*/  IMAD.U32 R0, RZ, RZ, UR4 ;  /* 0x00000004ff007e24 */ /* 0x00cfe2000f8e00ff */
[----:B------:R-:W-:Y:S05]  /*1470*/  WARPSYNC.ALL ;  /* 0x0000000000007948 */ /* 0x000fea0003800000 */
[----:B------:R-:W-:-:S04]  /*1480*/  IADD3 R0, -R0, UR40, RZ ;  /* 0x0000002800007c10 */ /* 0x000fc8000fffe1ff */
[----:B------:R-:W-:Y:S01]  /*1490*/  ISETP.GE.AND P1, PT, R0, 0x1, PT ;  /* 0x000000010000780c */ /* 0x000fe20003f26270 */
[----:B------:R-:W-:Y:S01]  /*14a0*/  UIADD3 UR4, UR42, 0x28200, URZ ;  /* 0x000282002a047890 */ /* 0x000fe2000fffe03f */
[----:B------:R-:W-:Y:S01]  /*14b0*/  WARPGROUP.ARRIVE ;  /* 0x00000000000079c5 */ /* 0x000fe20000000000 */
[----:B------:R-:W-:Y:S01]  /*14c0*/  UMOV UR9, 0x80000020 ;  /* 0x8000002000097882 */ /* 0x000fe20000000000 */
[----:B------:R-:W-:Y:S01]  /*14d0*/  UMOV UR11, 0x80000020 ;  /* 0x80000020000b7882 */ /* 0x000fe20000000000 */
[----:B------:R-:W-:-:S04]  /*14e0*/  USHF.R.U32.HI UR4, URZ, 0x4, UR4 ;  /* 0x000000043f047899 */ /* 0x000fc80008011604 */
[----:B------:R-:W-:Y:S02]  /*14f0*/  ULOP3.LUT UR5, UR4, 0x3fff, URZ, 0xc0, !UPT ;  /* 0x00003fff04057892 */ /* 0x000fe4000f8ec03f */
[----:B------:R-:W-:Y:S02]  /*1500*/  ULOP3.LUT UR4, UR41, 0x10000, URZ, 0xfc, !UPT ;  /* 0x0001000029047892 */ /* 0x000fe4000f8efc3f */
[----:B------:R-:W-:Y:S02]  /*1510*/  ULOP3.LUT UR5, UR5, 0x10000, URZ, 0xfc, !UPT ;  /* 0x0001000005057892 */ /* 0x000fe4000f8efc3f */
[----:B------:R-:W-:Y:S02]  /*1520*/  ULEA UR6, UR39, UR4, 0x9 ;  /* 0x0000000427067291 */ /* 0x000fe4000f8e483f */
[----:B------:R-:W-:-:S04]  /*1530*/  UIMAD UR7, UR39, 0xc0, UR5 ;  /* 0x000000c0270778a4 */ /* 0x000fc8000f8e0205 */
[----:B------:R-:W-:Y:S01]  /*1540*/  UIADD3 UR12, UR7, 0x40, URZ ;  /* 0x00000040070c7890 */ /* 0x000fe2000fffe03f */
[----:B------:R-:W-:Y:S02]  /*1550*/  UMOV UR8, UR6 ;  /* 0x0000000600087c82 */ /* 0x000fe40008000000 */
[----:B------:R-:W-:Y:S01]  /*1560*/  UMOV UR10, UR7 ;  /* 0x00000007000a7c82 */ /* 0x000fe20008000000 */
[----:B------:R-:W-:Y:S01]  /*1570*/  UIADD3 UR13, UR7, 0x80, URZ ;  /* 0x00000080070d7890 */ /* 0x000fe2000fffe03f */
[----:B------:R-:W-:Y:S01]  /*1580*/  HGMMA.64x16x16.F32 R40, gdesc[UR8], RZ, !UPT, gsb0 ;  /* 0x00200000082879f0 */ /* 0x000fe2000c0008ff */
[----:B------:R-:W-:Y:S01]  /*1590*/  UMOV UR11, 0x80000020 ;  /* 0x80000020000b7882 */ /* 0x000fe20000000000 */
[----:B------:R-:W-:Y:S01]  /*15a0*/  UMOV UR10, UR12 ;  /* 0x0000000c000a7c82 */ /* 0x000fe20008000000 */
[----:B------:R-:W-:Y:S02]  /*15b0*/  WARPGROUP.DEPBAR.LE gsb0, 0x0 ;  /* 0x00008000000079c5 */ /* 0x000fe40000010000 */
[----:B------:R-:W-:-:S06]  /*15c0*/  WARPGROUP.ARRIVE ;  /* 0x00000000000079c5 */ /* 0x000fcc0000000000 */
[----:B------:R-:W-:Y:S01]  /*15d0*/  HGMMA.64x16x16.F32 R32, gdesc[UR8], RZ, !UPT, gsb0 ;  /* 0x00200000082079f0 */ /* 0x000fe2000c0008ff */
[----:B------:R-:W-:Y:S01]  /*15e0*/  UMOV UR10, UR13 ;  /* 0x0000000d000a7c82 */ /* 0x000fe20008000000 */
[----:B------:R-:W-:Y:S01]  /*15f0*/  UMOV UR11, 0x80000020 ;  /* 0x80000020000b7882 */ /* 0x000fe20000000000 */
[----:B------:R-:W-:Y:S02]  /*1600*/  WARPGROUP.DEPBAR.LE gsb0, 0x0 ;  /* 0x00008000000079c5 */ /* 0x000fe40000010000 */
[----:B------:R-:W-:-:S06]  /*1610*/  WARPGROUP.ARRIVE ;  /* 0x00000000000079c5 */ /* 0x000fcc0000000000 */
[----:B------:R-:W-:Y:S01]  /*1620*/  HGMMA.64x16x16.F32 R24, gdesc[UR8], RZ, !UPT, gsb0 ;  /* 0x00200000081879f0 */ /* 0x000fe2000c0008ff */
[----:B------:R-:W-:Y:S02]  /*1630*/  UIADD3 UR8, UR6, 0x2, URZ ;  /* 0x0000000206087890 */ /* 0x000fe4000fffe03f */
[----:B------:R-:W-:Y:S01]  /*1640*/  UIADD3 UR10, UR7, 0x2, URZ ;  /* 0x00000002070a7890 */ /* 0x000fe2000fffe03f */
[----:B------:R-:W-:Y:S01]  /*1650*/  UMOV UR9, 0x80000020 ;  /* 0x8000002000097882 */ /* 0x000fe20000000000 */
[----:B------:R-:W-:Y:S01]  /*1660*/  UMOV UR11, 0x80000020 ;  /* 0x80000020000b7882 */ /* 0x000fe20000000000 */
[----:B------:R-:W-:Y:S02]  /*1670*/  UIADD3 UR6, UR7, 0x42, URZ ;  /* 0x0000004207067890 */ /* 0x000fe4000fffe03f */
[----:B------:R-:W-:Y:S01]  /*1680*/  UIADD3 UR7, UR7, 0x82, URZ ;  /* 0x0000008207077890 */ /* 0x000fe2000fffe03f */
[----:B------:R-:W-:Y:S02]  /*1690*/  WARPGROUP.DEPBAR.LE gsb0, 0x0 ;  /* 0x00008000000079c5 */ /* 0x000fe40000010000 */
[----:B------:R-:W-:-:S06]  /*16a0*/  WARPGROUP.ARRIVE ;  /* 0x00000000000079c5 */ /* 0x000fcc0000000000 */
[----:B------:R-:W-:Y:S01]  /*16b0*/  HGMMA.64x16x16.F32 R40, gdesc[UR8], R40, gsb0 ;  /* 0x00200000082879f0 */ /* 0x000fe20008000828 */
[----:B------:R-:W-:Y:S01]  /*16c0*/  UMOV UR10, UR6 ;  /* 0x00000006000a7c82 */ /* 0x000fe20008000000 */
[----:B------:R-:W-:Y:S01]  /*16d0*/  UMOV UR11, 0x80000020 ;  /* 0x80000020000b7882 */ /* 0x000fe20000000000 */
[----:B------:R-:W-:Y:S02]  /*16e0*/  WARPGROUP.DEPBAR.LE gsb0, 0x0 ;  /* 0x00008000000079c5 */ /* 0x000fe40000010000 */
[----:B------:R-:W-:-:S06]  /*16f0*/  WARPGROUP.ARRIVE ;  /* 0x00000000000079c5 */ /* 0x000fcc0000000000 */
[----:B------:R-:W-:Y:S01]  /*1700*/  HGMMA.64x16x16.F32 R32, gdesc[UR8], R32, gsb0 ;  /* 0x00200000082079f0 */ /* 0x000fe20008000820 */
[----:B------:R-:W-:Y:S01]  /*1710*/  UMOV UR10, UR7 ;  /* 0x00000007000a7c82 */ /* 0x000fe20008000000 */
[----:B------:R-:W-:Y:S01]  /*1720*/  UMOV UR11, 0x80000020 ;  /* 0x80000020000b7882 */ /* 0x000fe20000000000 */
[----:B------:R-:W-:Y:S02]  /*1730*/  WARPGROUP.DEPBAR.LE gsb0, 0x0 ;  /* 0x00008000000079c5 */ /* 0x000fe40000010000 */
[----:B------:R-:W-:-:S06]  /*1740*/  WARPGROUP.ARRIVE ;  /* 0x00000000000079c5 */ /* 0x000fcc0000000000 */
[----:B------:R-:W-:Y:S03]  /*1750*/  HGMMA.64x16x16.F32 R24, gdesc[UR8], R24, gsb0 ;  /* 0x00200000081879f0 */ /* 0x000fe60008000818 */
[----:B------:R-:W-:Y:S02]  /*1760*/  WARPGROUP.DEPBAR.LE gsb0, 0x0 ;  /* 0x00008000000079c5 */ /* 0x000fe40000010000 */
[----:B------:R-:W-:Y:S05]  /*1770*/  @!P1 BRA `(.L_x_19) ;  /* 0x0000000400409947 */ /* 0x000fea0003800000 */
[----:B------:R-:W-:-:S04]  /*1780*/  UIADD3 UR6, UR39, 0x1, URZ ;  /* 0x0000000127067890 */ /* 0x000fc8000fffe03f */
[----:B------:R-:W-:-:S04]  /*1790*/  UISETP.NE.AND UP0, UPT, UR6, 0x14, UPT ;  /* 0x000000140600788c */ /* 0x000fc8000bf05270 */
[----:B------:R-:W-:Y:S02]  /*17a0*/  USEL UR7, URZ, 0x1, UP0 ;  /* 0x000000013f077887 */ /* 0x000fe40008000000 */
[----:B------:R-:W-:Y:S02]  /*17b0*/  USEL UR6, UR6, URZ, UP0 ;  /* 0x0000003f06067287 */ /* 0x000fe40008000000 */
[----:B------:R-:W-:-:S06]  /*17c0*/  ULOP3.LUT UR7, UR38, UR7, URZ, 0x3c, !UPT ;  /* 0x0000000726077292 */ /* 0x000fcc000f8e3c3f */
[----:B01----:R-:W-:Y:S01]  /*17d0*/  IMAD.U32 R5, RZ, RZ, UR7 ;  /* 0x00000007ff057e24 */ /* 0x003fe2000f8e00ff */
[----:B------:R-:W-:-:S06]  /*17e0*/  UMOV UR7, UR39 ;  /* 0x0000002700077c82 */ /* 0x000fcc0008000000 */
.L_x_26:
[----:B01----:R-:W-:Y:S05]  /*17f0*/  @!P0 BRA `(.L_x_20) ;  /* 0x0000000000048947 */ /* 0x003fea0003800000 */
[----:B------:R-:W-:Y:S01]  /*1800*/  BPT.TRAP 0x1 ;  /* 0x000000040000795c */ /* 0x000fe20000300000 */
.L_x_20:
[----:B------:R-:W0:Y:S01]  /*1810*/  S2UR UR9, SR_CgaCtaId ;  /* 0x00000000000979c3 */ /* 0x000e220000008800 */
[----:B------:R-:W-:Y:S01]  /*1820*/  UMOV UR8, 0x400 ;  /* 0x0000040000087882 */ /* 0x000fe20000000000 */
[----:B------:R-:W-:Y:S01]  /*1830*/  SHF.L.U32 R3, R5, 0x1f, RZ ;  /* 0x0000001f05037819 */ /* 0x000fe200000006ff */
[----:B0-----:R-:W-:-:S04]  /*1840*/  ULEA UR16, UR9, UR8, 0x18 ;  /* 0x0000000809107291 */ /* 0x001fc8000f8ec03f */
[----:B------:R-:W-:-:S09]  /*1850*/  ULEA UR8, UR6, UR16, 0x3 ;  /* 0x0000001006087291 */ /* 0x000fd2000f8e183f */
[----:B------:R0:W1:Y:S01]  /*1860*/  SYNCS.PHASECHK.TRANS64.TRYWAIT P1, [UR8], R3 ;  /* 0x00000003ff0075a7 */ /* 0x0000620008020148 */
[----:B------:R-:W-:Y:S05]  /*1870*/  @!P0 BRA `(.L_x_21) ;  /* 0x0000000000048947 */ /* 0x000fea0003800000 */
[----:B------:R-:W-:Y:S01]  /*1880*/  BPT.TRAP 0x1 ;  /* 0x000000040000795c */ /* 0x000fe20000300000 */
.L_x_21:
[----:B-1----:R-:W-:Y:S05]  /*1890*/  @P1 BRA `(.L_x_22) ;  /* 0x0000000000081947 */ /* 0x002fea0003800000 */
[----:B------:R-:W1:Y:S02]  /*18a0*/  SYNCS.PHASECHK.TRANS64.TRYWAIT P1, [UR8], R3 ;  /* 0x00000003ff0075a7 */ /* 0x000e640008020148 */
[----:B-1----:R-:W-:Y:S05]  /*18b0*/  @!P1 BRA `(.L_x_23) ;  /* 0x0000004400f89947 */ /* 0x002fea0003800000 */
.L_x_22:
[----:B------:R-:W-:Y:S01]  /*18c0*/  ULEA UR12, UR6, UR4, 0x9 ;  /* 0x00000004060c7291 */ /* 0x000fe2000f8e483f */
[----:B------:R-:W-:Y:S01]  /*18d0*/  WARPGROUP.ARRIVE ;  /* 0x00000000000079c5 */ /* 0x000fe20000000000 */
[----:B------:R-:W-:Y:S01]  /*18e0*/  UIMAD UR13, UR6, 0xc0, UR5 ;  /* 0x000000c0060d78a4 */ /* 0x000fe2000f8e0205 */
[----:B------:R-:W-:Y:S01]  /*18f0*/  UMOV UR9, 0x80000020 ;  /* 0x8000002000097882 */ /* 0x000fe20000000000 */
[----:B------:R-:W-:Y:S02]  /*1900*/  UMOV UR11, 0x80000020 ;  /* 0x80000020000b7882 */ /* 0x000fe40000000000 */
[----:B------:R-:W-:Y:S01]  /*1910*/  UIADD3 UR14, UR13, 0x40, URZ ;  /* 0x000000400d0e7890 */ /* 0x000fe2000fffe03f */
[----:B------:R-:W-:Y:S02]  /*1920*/  UMOV UR8, UR12 ;  /* 0x0000000c00087c82 */ /* 0x000fe40008000000 */
[----:B------:R-:W-:Y:S01]  /*1930*/  UMOV UR10, UR13 ;  /* 0x0000000d000a7c82 */ /* 0x000fe20008000000 */
[----:B------:R-:W-:Y:S01]  /*1940*/  UIADD3 UR15, UR13, 0x80, URZ ;  /* 0x000000800d0f7890 */ /* 0x000fe2000fffe03f */
[----:B------:R-:W-:Y:S01]  /*1950*/  HGMMA.64x16x16.F32 R40, gdesc[UR8], R40, gsb0 ;  /* 0x00200000082879f0 */ /* 0x000fe20008000828 */
[----:B------:R-:W-:Y:S01]  /*1960*/  UMOV UR11, 0x80000020 ;  /* 0x80000020000b7882 */ /* 0x000fe20000000000 */
[----:B------:R-:W-:Y:S01]  /*1970*/  UMOV UR10, UR14 ;  /* 0x0000000e000a7c82 */ /* 0x000fe20008000000 */
[----:B------:R-:W-:-:S02]  /*1980*/  WARPGROUP.DEPBAR.LE gsb0, 0x0 ;  /* 0x00008000000079c5 */ /* 0x000fc40000010000 */
[----:B------:R-:W-:-:S06]  /*1990*/  WARPGROUP.ARRIVE ;  /* 0x00000000000079c5 */ /* 0x000fcc0000000000 */
[----:B------:R-:W-:Y:S01]  /*19a0*/  HGMMA.64x16x16.F32 R32, gdesc[UR8], R32, gsb0 ;  /* 0x00200000082079f0 */ /* 0x000fe20008000820 */
[----:B------:R-:W-:Y:S01]  /*19b0*/  UMOV UR10, UR15 ;  /* 0x0000000f000a7c82 */ /* 0x000fe20008000000 */
[----:B------:R-:W-:Y:S01]  /*19c0*/  UMOV UR11, 0x80000020 ;  /* 0x80000020000b7882 */ /* 0x000fe20000000000 */
[----:B------:R-:W-:Y:S02]  /*19d0*/  WARPGROUP.DEPBAR.LE gsb0, 0x0 ;  /* 0x00008000000079c5 */ /* 0x000fe40000010000 */
[----:B------:R-:W-:-:S06]  /*19e0*/  WARPGROUP.ARRIVE ;  /* 0x00000000000079c5 */ /* 0x000fcc0000000000 */
[----:B------:R-:W-:Y:S01]  /*19f0*/  HGMMA.64x16x16.F32 R24, gdesc[UR8], R24, gsb0 ;  /* 0x00200000081879f0 */ /* 0x000fe20008000818 */
        /* <DEDUP_REMOVED lines=21> */
[----:B------:R-:W-:Y:S01]  /*1b50*/  BPT.TRAP 0x1 ;  /* 0x000000040000795c */ /* 0x000fe20000300000 */
.L_x_24:
[----:B------:R-:W-:Y:S01]  /*1b60*/  ULEA UR8, UR7, UR16, 0x3 ;  /* 0x0000001007087291 */ /* 0x000fe2000f8e183f */
[----:B------:R-:W-:-:S03]  /*1b70*/  ISETP.GT.U32.AND P1, PT, R19, 0x1, PT ;  /* 0x000000011300780c */ /* 0x000fc60003f24070 */
[----:B------:R-:W-:-:S04]  /*1b80*/  UIADD3 UR8, UR8, 0xa0, URZ ;  /* 0x000000a008087890 */ /* 0x000fc8000fffe03f */
[----:B------:R-:W-:-:S09]  /*1b90*/  UPRMT UR8, URZ, 0x654, UR8 ;  /* 0x000006543f087896 */ /* 0x000fd20008000008 */
[----:B------:R-:W-:Y:S01]  /*1ba0*/  SYNCS.ARRIVE.TRANS64.RED.A1T0 RZ, [UR8], RZ ;  /* 0x000000ffffff79a7 */ /* 0x000fe20008100408 */
[----:B------:R-:W-:Y:S05]  /*1bb0*/  @P1 BRA `(.L_x_25) ;  /* 0x0000000000041947 */ /* 0x000fea0003800000 */
[----:B------:R-:W-:Y:S01]  /*1bc0*/  BPT.TRAP 0x1 ;  /* 0x000000040000795c */ /* 0x000fe20000300000 */
.L_x_25:
[----:B------:R-:W-:Y:S01]  /*1bd0*/  UIADD3 UR6, UR6, 0x1, URZ ;  /* 0x0000000106067890 */ /* 0x000fe2000fffe03f */
[C---:B------:R-:W-:Y:S01]  /*1be0*/  ISETP.GT.AND P1, PT, R0.reuse, 0x1, PT ;  /* 0x000000010000780c */ /* 0x040fe20003f24270 */
[----:B------:R-:W-:Y:S01]  /*1bf0*/  UIADD3 UR7, UR7, 0x1, URZ ;  /* 0x0000000107077890 */ /* 0x000fe2000fffe03f */
[----:B------:R-:W-:Y:S01]  /*1c00*/  VIADD R0, R0, 0xffffffff ;  /* 0xffffffff00007836 */ /* 0x000fe20000000000 */
[----:B------:R-:W-:Y:S02]  /*1c10*/  UISETP.NE.AND UP0, UPT, UR6, 0x14, UPT ;  /* 0x000000140600788c */ /* 0x000fe4000bf05270 */
[----:B------:R-:W-:Y:S02]  /*1c20*/  UISETP.NE.AND UP1, UPT, UR7, 0x14, UPT ;  /* 0x000000140700788c */ /* 0x000fe4000bf25270 */
[----:B------:R-:W-:Y:S02]  /*1c30*/  USEL UR8, URZ, 0x1, UP0 ;  /* 0x000000013f087887 */ /* 0x000fe40008000000 */
[----:B------:R-:W-:-:S02]  /*1c40*/  USEL UR6, UR6, URZ, UP0 ;  /* 0x0000003f06067287 */ /* 0x000fc40008000000 */
[----:B------:R-:W-:Y:S02]  /*1c50*/  USEL UR7, UR7, URZ, UP1 ;  /* 0x0000003f07077287 */ /* 0x000fe40008800000 */
[----:B------:R-:W-:Y:S01]  /*1c60*/  LOP3.LUT R5, R5, UR8, RZ, 0x3c, !PT ;  /* 0x0000000805057c12 */ /* 0x000fe2000f8e3cff */
[----:B------:R-:W-:Y:S09]  /*1c70*/  @P1 BRA `(.L_x_26) ;  /* 0xfffffff800dc1947 */ /* 0x000ff2000383ffff */
.L_x_19:
[----:B------:R-:W2:Y:S02]  /*1c80*/  LDC R0, c[0x0][0x28c] ;  /* 0x0000a300ff007b82 */ /* 0x000ea40000000800 */
[----:B--2---:R-:W-:-:S13]  /*1c90*/  ISETP.GE.AND P1, PT, R0, 0x1, PT ;  /* 0x000000010000780c */ /* 0x004fda0003f26270 */
[----:B------:R-:W-:Y:S05]  /*1ca0*/  @!P1 BRA `(.L_x_27) ;  /* 0x0000000000489947 */ /* 0x000fea0003800000 */
[----:B------:R-:W-:Y:S05]  /*1cb0*/  @!P0 BRA `(.L_x_28) ;  /* 0x0000000000048947 */ /* 0x000fea0003800000 */
[----:B------:R-:W-:Y:S01]  /*1cc0*/  BPT.TRAP 0x1 ;  /* 0x000000040000795c */ /* 0x000fe20000300000 */
.L_x_28:
[----:B------:R-:W2:Y:S01]  /*1cd0*/  S2UR UR7, SR_CgaCtaId ;  /* 0x00000000000779c3 */ /* 0x000ea20000008800 */
[----:B------:R-:W-:Y:S01]  /*1ce0*/  UISETP.LT.AND UP0, UPT, UR40, 0x1, UPT ;  /* 0x000000012800788c */ /* 0x000fe2000bf01270 */
[----:B------:R-:W-:-:S03]  /*1cf0*/  ISETP.GT.U32.AND P0, PT, R19, 0x1, PT ;  /* 0x000000011300780c */ /* 0x000fc60003f04070 */
[----:B------:R-:W-:-:S04]  /*1d00*/  USEL UR6, UR40, 0x1, UP0 ;  /* 0x0000000128067887 */ /* 0x000fc80008000000 */
[----:B------:R-:W-:-:S04]  /*1d10*/  UIADD3 UR6, UR39, UR40, -UR6 ;  /* 0x0000002827067290 */ /* 0x000fc8000fffe806 */
[----:B------:R-:W-:-:S04]  /*1d20*/  UIMAD.WIDE.U32 UR4, UR6, -0x33333333, URZ ;  /* 0xcccccccd060478a5 */ /* 0x000fc8000f8e003f */
[----:B------:R-:W-:-:S03]  /*1d30*/  USHF.R.U32.HI UR4, URZ, 0x4, UR5 ;  /* 0x000000043f047899 */ /* 0x000fc60008011605 */
[----:B------:R-:W-:Y:S01]  /*1d40*/  UMOV UR5, 0x400 ;  /* 0x0000040000057882 */ /* 0x000fe20000000000 */
[----:B------:R-:W-:Y:S02]  /*1d50*/  UIMAD UR6, UR4, -0x14, UR6 ;  /* 0xffffffec040678a4 */ /* 0x000fe4000f8e0206 */
[----:B--2---:R-:W-:-:S04]  /*1d60*/  ULEA UR5, UR7, UR5, 0x18 ;  /* 0x0000000507057291 */ /* 0x004fc8000f8ec03f */
[----:B------:R-:W-:-:S04]  /*1d70*/  ULEA UR6, UR6, UR5, 0x3 ;  /* 0x0000000506067291 */ /* 0x000fc8000f8e183f */
[----:B------:R-:W-:-:S04]  /*1d80*/  UIADD3 UR6, UR6, 0xa0, URZ ;  /* 0x000000a006067890 */ /* 0x000fc8000fffe03f */
[----:B------:R-:W-:-:S09]  /*1d90*/  UPRMT UR6, URZ, 0x654, UR6 ;  /* 0x000006543f067896 */ /* 0x000fd20008000006 */
[----:B------:R-:W-:Y:S01]  /*1da0*/  SYNCS.ARRIVE.TRANS64.RED.A1T0 RZ, [UR6], RZ ;  /* 0x000000ffffff79a7 */ /* 0x000fe20008100406 */
[----:B------:R-:W-:Y:S05]  /*1db0*/  @P0 BRA `(.L_x_27) ;  /* 0x0000000000040947 */ /* 0x000fea0003800000 */
[----:B------:R-:W-:Y:S01]  /*1dc0*/  BPT.TRAP 0x1 ;  /* 0x000000040000795c */ /* 0x000fe20000300000 */
.L_x_27:
[----:B------:R-:W2:Y:S01]  /*1dd0*/  LDC R6, c[0x0][0x288] ;  /* 0x0000a200ff067b82 */ /* 0x000ea20000000800 */
[----:B------:R-:W-:Y:S01]  /*1de0*/  LOP3.LUT R0, R22, 0x1, RZ, 0xc0, !PT ;  /* 0x0000000116007812 */ /* 0x000fe200078ec0ff */
[----:B------:R-:W-:Y:S01]  /*1df0*/  IMAD R51, R51, 0x30, RZ ;  /* 0x0000003033337824 */ /* 0x000fe200078e02ff */
[----:B01----:R-:W-:Y:S01]  /*1e00*/  SHF.R.U32.HI R3, RZ, 0x2, R18 ;  /* 0x00000002ff037819 */ /* 0x003fe20000011612 */
[----:B------:R-:W-:Y:S01]  /*1e10*/  UIADD3 UR39, UR40, UR39, URZ ;  /* 0x0000002728277290 */ /* 0x000fe2000fffe03f */
[----:B------:R-:W-:Y:S01]  /*1e20*/  LOP3.LUT R4, R18, 0x60, RZ, 0xc0, !PT ;  /* 0x0000006012047812 */ /* 0x000fe200078ec0ff */
[----:B------:R-:W-:Y:S01]  /*1e30*/  IMAD.SHL.U32 R10, R0, 0x40, RZ ;  /* 0x00000040000a7824 */ /* 0x000fe200078e00ff */
[----:B------:R-:W-:Y:S01]  /*1e40*/  LOP3.LUT R3, R3, 0x7, RZ, 0xc0, !PT ;  /* 0x0000000703037812 */ /* 0x000fe200078ec0ff */
[----:B------:R-:W-:Y:S01]  /*1e50*/  IMAD.SHL.U32 R9, R50, 0x80, RZ ;  /* 0x0000008032097824 */ /* 0x000fe200078e00ff */
[----:B------:R-:W-:Y:S01]  /*1e60*/  SHF.R.U32.HI R8, RZ, 0x1, R4 ;  /* 0x00000001ff087819 */ /* 0x000fe20000011604 */
[----:B------:R-:W-:Y:S01]  /*1e70*/  UISETP.GT.U32.AND UP0, UPT, UR39, 0x13, UPT ;  /* 0x000000132700788c */ /* 0x000fe2000bf04070 */
[----:B------:R-:W-:Y:S01]  /*1e80*/  LOP3.LUT R4, R18, 0x3, RZ, 0xc0, !PT ;  /* 0x0000000312047812 */ /* 0x000fe200078ec0ff */
[----:B------:R-:W-:Y:S01]  /*1e90*/  ULDC UR7, c[0x0][0x284] ;  /* 0x0000a10000077ab9 */ /* 0x000fe20000000800 */
[--C-:B------:R-:W-:Y:S01]  /*1ea0*/  IADD3 R5, RZ, -R8, -R3.reuse ;  /* 0x80000008ff057210 */ /* 0x100fe20007ffe803 */
[----:B------:R-:W-:Y:S01]  /*1eb0*/  UISETP.LT.U32.AND UP0, UPT, UR40, 0x14, UP0 ;  /* 0x000000142800788c */ /* 0x000fe20008701070 */
[----:B------:R-:W-:Y:S01]  /*1ec0*/  LOP3.LUT R3, R10, 0x40, R3, 0xe2, !PT ;  /* 0x000000400a037812 */ /* 0x000fe200078ee203 */
[----:B------:R-:W-:Y:S01]  /*1ed0*/  IMAD.SHL.U32 R10, R18, 0x2, RZ ;  /* 0x00000002120a7824 */ /* 0x000fe200078e00ff */
[----:B------:R-:W-:Y:S01]  /*1ee0*/  UISETP.GE.U32.AND UP1, UPT, UR40, 0x14, UPT ;  /* 0x000000142800788c */ /* 0x000fe2000bf26070 */
[----:B------:R-:W-:Y:S01]  /*1ef0*/  SHF.R.S32.HI R15, RZ, 0x1f, R49 ;  /* 0x0000001fff0f7819 */ /* 0x000fe20000011431 */
[----:B------:R-:W-:Y:S01]  /*1f00*/  ULDC.64 UR8, c[0x0][0x5d0] ;  /* 0x0001740000087ab9 */ /* 0x000fe20000000a00 */
[----:B------:R-:W-:Y:S01]  /*1f10*/  UIMAD.WIDE.U32 UR4, UR39, -0x33333333, URZ ;  /* 0xcccccccd270478a5 */ /* 0x000fe2000f8e003f */
[C---:B------:R-:W-:Y:S01]  /*1f20*/  LOP3.LUT R10, R51.reuse, 0x6, R10, 0xf8, !PT ;  /* 0x00000006330a7812 */ /* 0x040fe200078ef80a */
[----:B------:R-:W-:Y:S01]  /*1f30*/  USEL UR6, URZ, 0x1, !UP0 ;  /* 0x000000013f067887 */ /* 0x000fe2000c000000 */
[----:B------:R-:W-:Y:S01]  /*1f40*/  IMAD R0, R0, -0x40, R5 ;  /* 0xffffffc000007824 */ /* 0x000fe200078e0205 */
[----:B--2---:R-:W-:Y:S01]  /*1f50*/  ISETP.GE.AND P0, PT, R51, R6, PT ;  /* 0x000000063300720c */ /* 0x004fe20003f06270 */
[----:B------:R-:W-:Y:S01]  /*1f60*/  IMAD R12, R4, -0x2, R6 ;  /* 0xfffffffe040c7824 */ /* 0x000fe200078e0206 */
[----:B------:R-:W-:Y:S01]  /*1f70*/  SHF.R.S32.HI R11, RZ, 0x1f, R10 ;  /* 0x0000001fff0b7819 */ /* 0x000fe2000001140a */
[----:B------:R-:W-:Y:S01]  /*1f80*/  IMAD R4, R15, UR8, RZ ;  /* 0x000000080f047c24 */ /* 0x000fe2000f8e02ff */
[----:B------:R-:W-:Y:S01]  /*1f90*/  ISETP.GE.OR P0, PT, R9, UR7, P0 ;  /* 0x0000000709007c0c */ /* 0x000fe20008706670 */
[----:B------:R-:W-:Y:S01]  /*1fa0*/  IMAD.WIDE R6, R50, 0x80, RZ ;  /* 0x0000008032067825 */ /* 0x000fe200078e02ff */
[----:B------:R-:W-:-:S02]  /*1fb0*/  USHF.R.U32.HI UR4, URZ, 0x4, UR5 ;  /* 0x000000043f047899 */ /* 0x000fc40008011605 */
[----:B------:R-:W-:Y:S01]  /*1fc0*/  ULOP3.LUT UR38, UR38, UR6, URZ, 0x3c, !UPT ;  /* 0x0000000626267292 */ /* 0x000fe2000f8e3c3f */
[C---:B------:R-:W-:Y:S01]  /*1fd0*/  IMAD R13, R49.reuse, UR9, R4 ;  /* 0x00000009310d7c24 */ /* 0x040fe2000f8e0204 */
[----:B------:R-:W-:Y:S01]  /*1fe0*/  LOP3.LUT R65, R6, R3, R8, 0xfe, !PT ;  /* 0x0000000306417212 */ /* 0x000fe200078efe08 */
[----:B------:R-:W-:Y:S01]  /*1ff0*/  IMAD.WIDE.U32 R4, R49, UR8, R10 ;  /* 0x0000000831047c25 */ /* 0x000fe2000f8e000a */
[----:B------:R-:W-:Y:S01]  /*2000*/  UIMAD UR39, UR4, -0x14, UR39 ;  /* 0xffffffec042778a4 */ /* 0x000fe2000f8e0227 */
[----:B------:R-:W-:Y:S01]  /*2010*/  IADD3 R3, -R9, UR7, R0 ;  /* 0x0000000709037c10 */ /* 0x000fe2000fffe100 */
[----:B------:R-:W-:Y:S01]  /*2020*/  @UP1 ULOP3.LUT UR38, UR38, 0x1, UR4, 0x78, !UPT ;  /* 0x0000000126261892 */ /* 0x000fe2000f8e7804 */
[----:B------:R-:W-:Y:S02]  /*2030*/  IMAD.IADD R5, R5, 0x1, R13 ;  /* 0x0000000105057824 */ /* 0x000fe400078e020d */
[----:B------:R-:W-:Y:S02]  /*2040*/  IMAD.IADD R8, R12, 0x1, -R51 ;  /* 0x000000010c087824 */ /* 0x000fe400078e0a33 */
[----:B------:R-:W-:Y:S01]  /*2050*/  IMAD.MOV.U32 R0, RZ, RZ, -0x1 ;  /* 0xffffffffff007424 */ /* 0x000fe200078e00ff */
[----:B------:R-:W-:Y:S06]  /*2060*/  @P0 BRA `(.L_x_29) ;  /* 0x0000001800800947 */ /* 0x000fec0003800000 */
[----:B------:R-:W0:Y:S01]  /*2070*/  LDC.64 R58, c[0x0][0x5c8] ;  /* 0x00017200ff3a7b82 */ /* 0x000e220000000a00 */
[----:B-----5:R-:W-:Y:S01]  /*2080*/  FSETP.NEU.AND P0, PT, R48, RZ, PT ;  /* 0x000000ff3000720b */ /* 0x020fe20003f0d000 */
[----:B------:R-:W-:Y:S01]  /*2090*/  BSSY B0, `(.L_x_29) ;  /* 0x000019d000007945 */ /* 0x000fe20003800000 */
[----:B------:R-:W-:-:S04]  /*20a0*/  ISETP.GT.AND P1, PT, R8, RZ, PT ;  /* 0x000000ff0800720c */ /* 0x000fc80003f24270 */
[----:B------:R-:W-:Y:S01]  /*20b0*/  ISETP.GT.AND P2, PT, R3, RZ, P1 ;  /* 0x000000ff0300720c */ /* 0x000fe20000f44270 */
[-C--:B0-----:R-:W-:Y:S02]  /*20c0*/  IMAD R12, R7, R58.reuse, RZ ;  /* 0x0000003a070c7224 */ /* 0x081fe400078e02ff */
[----:B------:R-:W-:-:S04]  /*20d0*/  IMAD.WIDE.U32 R50, R65, R58, R4 ;  /* 0x0000003a41327225 */ /* 0x000fc800078e0004 */
[----:B------:R-:W-:-:S04]  /*20e0*/  IMAD R5, R65, R59, R12 ;  /* 0x0000003b41057224 */ /* 0x000fc800078e020c */
[----:B------:R-:W-:Y:S01]  /*20f0*/  IMAD.IADD R67, R51, 0x1, R5 ;  /* 0x0000000133437824 */ /* 0x000fe200078e0205 */
[----:B------:R-:W-:Y:S06]  /*2100*/  @!P0 BRA `(.L_x_30) ;  /* 0x00000010008c8947 */ /* 0x000fec0003800000 */
[----:B------:R-:W0:Y:S01]  /*2110*/  LDC.64 R56, c[0x0][0x5b8] ;  /* 0x00016e00ff387b82 */ /* 0x000e220000000a00 */
[----:B------:R-:W-:-:S07]  /*2120*/  ULDC.64 UR4, c[0x0][0x5c0] ;  /* 0x0001700000047ab9 */ /* 0x000fce0000000a00 */
[----:B------:R-:W1:Y:S08]  /*2130*/  LDC.64 R60, c[0x0][0x5b0] ;  /* 0x00016c00ff3c7b82 */ /* 0x000e700000000a00 */
[----:B------:R-:W2:Y:S01]  /*2140*/  LDC.64 R62, c[0x0][0x5a8] ;  /* 0x00016a00ff3e7b82 */ /* 0x000ea20000000a00 */
[-C--:B0-----:R-:W-:Y:S02]  /*2150*/  IMAD R4, R15, R56.reuse, RZ ;  /* 0x000000380f047224 */ /* 0x081fe400078e02ff */
[----:B------:R-:W-:-:S04]  /*2160*/  IMAD.WIDE.U32 R52, R49, R56, R10 ;  /* 0x0000003831347225 */ /* 0x000fc800078e000a */
[----:B------:R-:W-:Y:S02]  /*2170*/  IMAD R55, R49, R57, R4 ;  /* 0x0000003931377224 */ /* 0x000fe400078e0204 */
[-C--:B-1----:R-:W-:Y:S02]  /*2180*/  IMAD R6, R7, R60.reuse, RZ ;  /* 0x0000003c07067224 */ /* 0x082fe400078e02ff */
[----:B------:R-:W-:Y:S02]  /*2190*/  IMAD.IADD R13, R53, 0x1, R55 ;  /* 0x00000001350d7824 */ /* 0x000fe400078e0237 */
[----:B------:R-:W-:Y:S02]  /*21a0*/  IMAD.MOV.U32 R12, RZ, RZ, R52 ;  /* 0x000000ffff0c7224 */ /* 0x000fe400078e0034 */
[C---:B------:R-:W-:Y:S02]  /*21b0*/  IMAD R57, R65.reuse, R61, R6 ;  /* 0x0000003d41397224 */ /* 0x040fe400078e0206 */
[----:B------:R-:W-:-:S04]  /*21c0*/  IMAD.WIDE.U32 R4, R65, R60, R12 ;  /* 0x0000003c41047225 */ /* 0x000fc800078e000c */
[----:B------:R-:W-:Y:S01]  /*21d0*/  IMAD.IADD R5, R5, 0x1, R57 ;  /* 0x0000000105057824 */ /* 0x000fe200078e0239 */
[----:B--2---:R-:W-:-:S04]  /*21e0*/  LEA R14, P0, R4, R62, 0x1 ;  /* 0x0000003e040e7211 */ /* 0x004fc800078008ff */
[----:B------:R-:W-:-:S05]  /*21f0*/  LEA.HI.X R15, R4, R63, R5, 0x1, P0 ;  /* 0x0000003f040f7211 */ /* 0x000fca00000f0c05 */
[----:B------:R0:W2:Y:S01]  /*2200*/  @P2 LDG.E.LTC128B.U16 R9, desc[UR36][R14.64] ;  /* 0x000000240e092981 */ /* 0x0000a2000c1e1520 */
[----:B------:R-:W-:Y:S01]  /*2210*/  LEA R6, P0, R50, UR4, 0x1 ;  /* 0x0000000432067c11 */ /* 0x000fe2000f8008ff */
[----:B------:R-:W-:Y:S01]  /*2220*/  IMAD.WIDE.U32 R4, R65, R60, R10 ;  /* 0x0000003c41047225 */ /* 0x000fe200078e000a */
[----:B------:R-:W-:Y:S03]  /*2230*/  BSSY B1, `(.L_x_31) ;  /* 0x0000012000017945 */ /* 0x000fe60003800000 */
[----:B------:R-:W-:Y:S02]  /*2240*/  IMAD.IADD R5, R57, 0x1, R5 ;  /* 0x0000000139057824 */ /* 0x000fe400078e0205 */
[----:B------:R-:W-:Y:S01]  /*2250*/  IMAD.WIDE.U32 R20, R49, R56, R4 ;  /* 0x0000003831147225 */ /* 0x000fe200078e0004 */
[----:B0-----:R-:W-:-:S03]  /*2260*/  SHF.L.U64.HI R15, R60, 0x3, R61 ;  /* 0x000000033c0f7819 */ /* 0x001fc6000001023d */
[----:B------:R-:W-:Y:S01]  /*2270*/  IMAD.IADD R5, R55, 0x1, R21 ;  /* 0x0000000137057824 */ /* 0x000fe200078e0215 */
[----:B------:R-:W-:Y:S01]  /*2280*/  LEA R4, P4, R20, R62, 0x1 ;  /* 0x0000003e14047211 */ /* 0x000fe200078808ff */
[----:B------:R-:W-:-:S03]  /*2290*/  IMAD.SHL.U32 R14, R60, 0x8, RZ ;  /* 0x000000083c0e7824 */ /* 0x000fc600078e00ff */
[----:B------:R-:W-:Y:S01]  /*22a0*/  LEA.HI.X R5, R20, R63, R5, 0x1, P4 ;  /* 0x0000003f14057211 */ /* 0x000fe200020f0c05 */
[----:B--2---:R-:W-:-:S05]  /*22b0*/  HADD2.F32 R7, -RZ, R9.H0_H0 ;  /* 0x20000009ff077230 */ /* 0x004fca0000004100 */
[----:B------:R-:W-:-:S04]  /*22c0*/  FMUL R7, R7, R48 ;  /* 0x0000003007077220 */ /* 0x000fc80000400000 */
[----:B------:R-:W-:Y:S01]  /*22d0*/  FFMA R40, R40, R23, R7 ;  /* 0x0000001728287223 */ /* 0x000fe20000000007 */
[----:B------:R-:W-:Y:S02]  /*22e0*/  LEA.HI.X R7, R50, UR5, R67, 0x1, P0 ;  /* 0x0000000532077c11 */ /* 0x000fe400080f0c43 */
[----:B------:R-:W-:Y:S02]  /*22f0*/  ISETP.GT.AND P0, PT, R8, 0x1, PT ;  /* 0x000000010800780c */ /* 0x000fe40003f04270 */
[----:B------:R-:W-:Y:S02]  /*2300*/  F2FP.F16.F32.PACK_AB R40, RZ, R40 ;  /* 0x00000028ff28723e */ /* 0x000fe400000000ff */
[----:B------:R-:W-:-:S03]  /*2310*/  ISETP.GT.AND P3, PT, R3, RZ, P0 ;  /* 0x000000ff0300720c */ /* 0x000fc60000764270 */
[----:B------:R0:W-:Y:S10]  /*2320*/  @P2 STG.E.U16 desc[UR36][R6.64], R40 ;  /* 0x0000002806002986 */ /* 0x0001f4000c101524 */
[----:B------:R-:W-:Y:S05]  /*2330*/  @!P3 BRA `(.L_x_32) ;  /* 0x000000000004b947 */ /* 0x000fea0003800000 */
[----:B------:R1:W5:Y:S02]  /*2340*/  LDG.E.LTC128B.U16 R9, desc[UR36][R4.64+0x2] ;  /* 0x0000022404097981 */ /* 0x000364000c1e1520 */
.L_x_32:
[----:B------:R-:W-:Y:S05]  /*2350*/  BSYNC B1 ;  /* 0x0000000000017941 */ /* 0x000fea0003800000 */
.L_x_31:
[----:B-----5:R-:W-:Y:S01]  /*2360*/  HADD2.F32 R51, -RZ, R9.H0_H0 ;  /* 0x20000009ff337230 */ /* 0x020fe20000004100 */
[----:B------:R-:W-:Y:S01]  /*2370*/  ISETP.GT.AND P1, PT, R3, 0x8, P1 ;  /* 0x000000080300780c */ /* 0x000fe20000f24270 */
[----:B------:R-:W-:Y:S01]  /*2380*/  IMAD.WIDE.U32 R20, R65, R60, R14 ;  /* 0x0000003c41147225 */ /* 0x000fe200078e000e */
[----:B0-----:R-:W-:-:S03]  /*2390*/  PRMT R40, R9, 0x7610, R40 ;  /* 0x0000761009287816 */ /* 0x001fc60000000028 */
[----:B------:R-:W-:Y:S01]  /*23a0*/  FMUL R12, R51, R48 ;  /* 0x00000030330c7220 */ /* 0x000fe20000400000 */
[----:B------:R-:W-:Y:S01]  /*23b0*/  IMAD.IADD R57, R57, 0x1, R21 ;  /* 0x0000000139397824 */ /* 0x000fe200078e0215 */
[----:B------:R-:W-:Y:S02]  /*23c0*/  IADD3 R52, P2, R52, R20, RZ ;  /* 0x0000001434347210 */ /* 0x000fe40007f5e0ff */
[----:B------:R-:W-:-:S03]  /*23d0*/  FFMA R12, R41, R23, R12 ;  /* 0x00000017290c7223 */ /* 0x000fc6000000000c */
[----:B------:R-:W-:Y:S01]  /*23e0*/  IMAD.X R13, R57, 0x1, R13, P2 ;  /* 0x00000001390d7824 */ /* 0x000fe200010e060d */
[C---:B------:R-:W-:Y:S02]  /*23f0*/  LEA R14, P2, R52.reuse, R62, 0x1 ;  /* 0x0000003e340e7211 */ /* 0x040fe400078408ff */
[----:B------:R-:W-:Y:S02]  /*2400*/  F2FP.F16.F32.PACK_AB R12, RZ, R12 ;  /* 0x0000000cff0c723e */ /* 0x000fe400000000ff */
[----:B------:R-:W-:Y:S02]  /*2410*/  LEA.HI.X R15, R52, R63, R13, 0x1, P2 ;  /* 0x0000003f340f7211 */ /* 0x000fe400010f0c0d */
[----:B------:R-:W-:-:S05]  /*2420*/  PRMT R21, R12, 0x7610, R21 ;  /* 0x000076100c157816 */ /* 0x000fca0000000015 */
[----:B------:R0:W-:Y:S04]  /*2430*/  @P3 STG.E.U16 desc[UR36][R6.64+0x2], R21 ;  /* 0x0000021506003986 */ /* 0x0001e8000c101524 */
[----:B------:R-:W2:Y:S01]  /*2440*/  @P1 LDG.E.LTC128B.U16 R40, desc[UR36][R14.64] ;  /* 0x000000240e281981 */ /* 0x000ea2000c1e1520 */
[----:B------:R-:W-:Y:S01]  /*2450*/  IADD3 R20, P2, R10, R20, RZ ;  /* 0x000000140a147210 */ /* 0x000fe20007f5e0ff */
[----:B------:R-:W-:Y:S01]  /*2460*/  BSSY B1, `(.L_x_33) ;  /* 0x0000011000017945 */ /* 0x000fe20003800000 */
[C---:B------:R-:W-:Y:S02]  /*2470*/  SHF.L.U64.HI R13, R58.reuse, 0x4, R59 ;  /* 0x000000043a0d7819 */ /* 0x040fe4000001023b */
[----:B------:R-:W-:Y:S01]  /*2480*/  ISETP.GT.AND P0, PT, R3, 0x8, P0 ;  /* 0x000000080300780c */ /* 0x000fe20000704270 */
[----:B0-----:R-:W-:Y:S01]  /*2490*/  IMAD.X R21, R11, 0x1, R57, P2 ;  /* 0x000000010b157824 */ /* 0x001fe200010e0639 */
[----:B------:R-:W-:Y:S01]  /*24a0*/  LEA R12, P2, R58, R6, 0x4 ;  /* 0x000000063a0c7211 */ /* 0x000fe200078420ff */
[----:B------:R-:W-:-:S04]  /*24b0*/  IMAD.WIDE.U32 R20, R49, R56, R20 ;  /* 0x0000003831147225 */ /* 0x000fc800078e0014 */
[----:B------:R-:W-:Y:S01]  /*24c0*/  IMAD.X R13, R13, 0x1, R7, P2 ;  /* 0x000000010d0d7824 */ /* 0x000fe200010e0607 */
[----:B------:R-:W-:Y:S01]  /*24d0*/  LEA R10, P3, R20, R62, 0x1 ;  /* 0x0000003e140a7211 */ /* 0x000fe200078608ff */
[----:B------:R-:W-:-:S05]  /*24e0*/  IMAD.IADD R11, R55, 0x1, R21 ;  /* 0x00000001370b7824 */ /* 0x000fca00078e0215 */
[----:B------:R-:W-:Y:S01]  /*24f0*/  LEA.HI.X R11, R20, R63, R11, 0x1, P3 ;  /* 0x0000003f140b7211 */ /* 0x000fe200018f0c0b */
[----:B--2---:R-:W-:-:S05]  /*2500*/  HADD2.F32 R9, -RZ, R40.H0_H0 ;  /* 0x20000028ff097230 */ /* 0x004fca0000004100 */
[----:B------:R-:W-:-:S04]  /*2510*/  FMUL R9, R9, R48 ;  /* 0x0000003009097220 */ /* 0x000fc80000400000 */
[----:B------:R-:W-:-:S05]  /*2520*/  FFMA R9, R42, R23, R9 ;  /* 0x000000172a097223 */ /* 0x000fca0000000009 */
[----:B------:R-:W-:-:S05]  /*2530*/  F2FP.F16.F32.PACK_AB R9, RZ, R9 ;  /* 0x00000009ff09723e */ /* 0x000fca00000000ff */
[----:B------:R0:W-:Y:S01]  /*2540*/  @P1 STG.E.U16 desc[UR36][R12.64], R9 ;  /* 0x000000090c001986 */ /* 0x0001e2000c101524 */
[----:B------:R-:W-:Y:S05]  /*2550*/  @!P0 BRA `(.L_x_34) ;  /* 0x0000000000048947 */ /* 0x000fea0003800000 */
[----:B------:R2:W5:Y:S02]  /*2560*/  LDG.E.LTC128B.U16 R40, desc[UR36][R10.64+0x2] ;  /* 0x000002240a287981 */ /* 0x000564000c1e1520 */
.L_x_34:
[----:B------:R-:W-:Y:S05]  /*2570*/  BSYNC B1 ;  /* 0x0000000000017941 */ /* 0x000fea0003800000 */
.L_x_33:
[----:B0----5:R-:W-:Y:S01]  /*2580*/  HADD2.F32 R9, -RZ, R40.H0_H0 ;  /* 0x20000028ff097230 */ /* 0x021fe20000004100 */
[----:B------:R-:W-:Y:S01]  /*2590*/  ISETP.GT.AND P1, PT, R8, 0x8, PT ;  /* 0x000000080800780c */ /* 0x000fe20003f24270 */
[----:B------:R-:W-:Y:S03]  /*25a0*/  BSSY B1, `(.L_x_35) ;  /* 0x0000008000017945 */ /* 0x000fe60003800000 */
[----:B------:R-:W-:Y:S01]  /*25b0*/  FMUL R14, R9, R48 ;  /* 0x00000030090e7220 */ /* 0x000fe20000400000 */
[----:B------:R-:W-:-:S03]  /*25c0*/  ISETP.GT.AND P2, PT, R3, RZ, P1 ;  /* 0x000000ff0300720c */ /* 0x000fc60000f44270 */
[----:B------:R-:W-:-:S05]  /*25d0*/  FFMA R14, R43, R23, R14 ;  /* 0x000000172b0e7223 */ /* 0x000fca000000000e */
[----:B------:R-:W-:-:S05]  /*25e0*/  F2FP.F16.F32.PACK_AB R14, RZ, R14 ;  /* 0x0000000eff0e723e */ /* 0x000fca00000000ff */
[----:B------:R0:W-:Y:S01]  /*25f0*/  @P0 STG.E.U16 desc[UR36][R12.64+0x2], R14 ;  /* 0x0000020e0c000986 */ /* 0x0001e2000c101524 */
[----:B------:R-:W-:Y:S05]  /*2600*/  @!P2 BRA `(.L_x_36) ;  /* 0x000000000004a947 */ /* 0x000fea0003800000 */
[----:B------:R3:W5:Y:S02]  /*2610*/  LDG.E.LTC128B.U16 R40, desc[UR36][R4.64+0x10] ;  /* 0x0000102404287981 */ /* 0x000764000c1e1520 */
.L_x_36:
[----:B------:R-:W-:Y:S05]  /*2620*/  BSYNC B1 ;  /* 0x0000000000017941 */ /* 0x000fea0003800000 */
.L_x_35:
[----:B-----5:R-:W-:Y:S01]  /*2630*/  HADD2.F32 R9, -RZ, R40.H0_H0 ;  /* 0x20000028ff097230 */ /* 0x020fe20000004100 */
        /* <DEDUP_REMOVED lines=9> */
.L_x_38:
[----:B------:R-:W-:Y:S05]  /*26d0*/  BSYNC B1 ;  /* 0x0000000000017941 */ /* 0x000fea0003800000 */
.L_x_37:
[----:B----45:R-:W-:Y:S01]  /*26e0*/  HADD2.F32 R9, -RZ, R40.H0_H0 ;  /* 0x20000028ff097230 */ /* 0x030fe20000004100 */
[----:B------:R-:W-:Y:S01]  /*26f0*/  ISETP.GT.AND P1, PT, R3, 0x8, P1 ;  /* 0x000000080300780c */ /* 0x000fe20000f24270 */
[----:B------:R-:W-:Y:S03]  /*2700*/  BSSY B1, `(.L_x_39) ;  /* 0x0000007000017945 */ /* 0x000fe60003800000 */
[----:B0-----:R-:W-:-:S04]  /*2710*/  FMUL R14, R9, R48 ;  /* 0x00000030090e7220 */ /* 0x001fc80000400000 */
[----:B------:R-:W-:-:S05]  /*2720*/  FFMA R14, R45, R23, R14 ;  /* 0x000000172d0e7223 */ /* 0x000fca000000000e */
[----:B------:R-:W-:-:S05]  /*2730*/  F2FP.F16.F32.PACK_AB R14, RZ, R14 ;  /* 0x0000000eff0e723e */ /* 0x000fca00000000ff */
[----:B------:R0:W-:Y:S01]  /*2740*/  @P3 STG.E.U16 desc[UR36][R6.64+0x12], R14 ;  /* 0x0000120e06003986 */ /* 0x0001e2000c101524 */
[----:B------:R-:W-:Y:S05]  /*2750*/  @!P1 BRA `(.L_x_40) ;  /* 0x0000000000049947 */ /* 0x000fea0003800000 */
[----:B------:R4:W5:Y:S02]  /*2760*/  LDG.E.LTC128B.U16 R40, desc[UR36][R10.64+0x10] ;  /* 0x000010240a287981 */ /* 0x000964000c1e1520 */
.L_x_40:
[----:B------:R-:W-:Y:S05]  /*2770*/  BSYNC B1 ;  /* 0x0000000000017941 */ /* 0x000fea0003800000 */
.L_x_39:
[----:B-----5:R-:W-:Y:S01]  /*2780*/  HADD2.F32 R9, -RZ, R40.H0_H0 ;  /* 0x20000028ff097230 */ /* 0x020fe20000004100 */
[----:B------:R-:W-:Y:S01]  /*2790*/  ISETP.GT.AND P0, PT, R3, 0x8, P0 ;  /* 0x000000080300780c */ /* 0x000fe20000704270 */
[----:B------:R-:W-:Y:S03]  /*27a0*/  BSSY B1, `(.L_x_41) ;  /* 0x0000007000017945 */ /* 0x000fe60003800000 */
[----:B------:R-:W-:-:S04]  /*27b0*/  FMUL R9, R9, R48 ;  /* 0x0000003009097220 */ /* 0x000fc80000400000 */
[----:B------:R-:W-:-:S05]  /*27c0*/  FFMA R9, R46, R23, R9 ;  /* 0x000000172e097223 */ /* 0x000fca0000000009 */
[----:B------:R-:W-:-:S05]  /*27d0*/  F2FP.F16.F32.PACK_AB R9, RZ, R9 ;  /* 0x00000009ff09723e */ /* 0x000fca00000000ff */
[----:B------:R0:W-:Y:S01]  /*27e0*/  @P1 STG.E.U16 desc[UR36][R12.64+0x10], R9 ;  /* 0x000010090c001986 */ /* 0x0001e2000c101524 */
[----:B------:R-:W-:Y:S05]  /*27f0*/  @!P0 BRA `(.L_x_42) ;  /* 0x0000000000048947 */ /* 0x000fea0003800000 */
[----:B------:R0:W5:Y:S02]  /*2800*/  LDG.E.LTC128B.U16 R40, desc[UR36][R10.64+0x12] ;  /* 0x000012240a287981 */ /* 0x000164000c1e1520 */
.L_x_42:
[----:B------:R-:W-:Y:S05]  /*2810*/  BSYNC B1 ;  /* 0x0000000000017941 */ /* 0x000fea0003800000 */
.L_x_41:
        /* <DEDUP_REMOVED lines=10> */
.L_x_44:
[----:B------:R-:W-:Y:S05]  /*28c0*/  BSYNC B1 ;  /* 0x0000000000017941 */ /* 0x000fea0003800000 */
.L_x_43:
        /* <DEDUP_REMOVED lines=10> */
.L_x_46:
[----:B------:R-:W-:Y:S05]  /*2970*/  BSYNC B1 ;  /* 0x0000000000017941 */ /* 0x000fea0003800000 */
.L_x_45:
[----:B0----5:R-:W-:Y:S01]  /*2980*/  HADD2.F32 R9, -RZ, R40.H0_H0 ;  /* 0x20000028ff097230 */ /* 0x021fe20000004100 */
        /* <DEDUP_REMOVED lines=8> */
.L_x_48:
[----:B------:R-:W-:Y:S05]  /*2a10*/  BSYNC B1 ;  /* 0x0000000000017941 */ /* 0x000fea0003800000 */
.L_x_47:
        /* <DEDUP_REMOVED lines=9> */
.L_x_50:
[----:B------:R-:W-:Y:S05]  /*2ab0*/  BSYNC B1 ;  /* 0x0000000000017941 */ /* 0x000fea0003800000 */
.L_x_49:
        /* <DEDUP_REMOVED lines=10> */
.L_x_52:
[----:B------:R-:W-:Y:S05]  /*2b60*/  BSYNC B1 ;  /* 0x0000000000017941 */ /* 0x000fea0003800000 */
.L_x_51:
        /* <DEDUP_REMOVED lines=10> */
.L_x_54:
[----:B------:R-:W-:Y:S05]  /*2c10*/  BSYNC B1 ;  /* 0x0000000000017941 */ /* 0x000fea0003800000 */
.L_x_53:
        /* <DEDUP_REMOVED lines=9> */
.L_x_56:
[----:B------:R-:W-:Y:S05]  /*2cb0*/  BSYNC B1 ;  /* 0x0000000000017941 */ /* 0x000fea0003800000 */
.L_x_55:
        /* <DEDUP_REMOVED lines=9> */
.L_x_58:
[----:B------:R-:W-:Y:S05]  /*2d50*/  BSYNC B1 ;  /* 0x0000000000017941 */ /* 0x000fea0003800000 */
.L_x_57:
        /* <DEDUP_REMOVED lines=10> */
.L_x_60:
[----:B------:R-:W-:Y:S05]  /*2e00*/  BSYNC B1 ;  /* 0x0000000000017941 */ /* 0x000fea0003800000 */
.L_x_59:
        /* <DEDUP_REMOVED lines=10> */
.L_x_62:
[----:B------:R-:W-:Y:S05]  /*2eb0*/  BSYNC B1 ;  /* 0x0000000000017941 */ /* 0x000fea0003800000 */
.L_x_61:
        /* <DEDUP_REMOVED lines=9> */
.L_x_64:
[----:B------:R-:W-:Y:S05]  /*2f50*/  BSYNC B1 ;  /* 0x0000000000017941 */ /* 0x000fea0003800000 */
.L_x_63:
        /* <DEDUP_REMOVED lines=9> */
.L_x_66:
[----:B------:R-:W-:Y:S05]  /*2ff0*/  BSYNC B1 ;  /* 0x0000000000017941 */ /* 0x000fea0003800000 */
.L_x_65:
        /* <DEDUP_REMOVED lines=10> */
.L_x_68:
[----:B------:R-:W-:Y:S05]  /*30a0*/  BSYNC B1 ;  /* 0x0000000000017941 */ /* 0x000fea0003800000 */
.L_x_67:
        /* <DEDUP_REMOVED lines=10> */
.L_x_70:
[----:B------:R-:W-:Y:S05]  /*3150*/  BSYNC B1 ;  /* 0x0000000000017941 */ /* 0x000fea0003800000 */
.L_x_69:
[----:B01-3-5:R-:W-:Y:S01]  /*3160*/  HADD2.F32 R5, -RZ, R40.H0_H0 ;  /* 0x20000028ff057230 */ /* 0x02bfe20000004100 */
        /* <DEDUP_REMOVED lines=8> */
.L_x_72:
[----:B------:R-:W-:Y:S05]  /*31f0*/  BSYNC B1 ;  /* 0x0000000000017941 */ /* 0x000fea0003800000 */
.L_x_71:
[----:B-----5:R-:W-:Y:S01]  /*3200*/  HADD2.F32 R5, -RZ, R40.H0_H0 ;  /* 0x20000028ff057230 */ /* 0x020fe20000004100 */
[----:B------:R-:W-:Y:S01]  /*3210*/  ISETP.GT.AND P0, PT, R3, 0x8, P0 ;  /* 0x000000080300780c */ /* 0x000fe20000704270 */
[----:B0-----:R-:W-:Y:S01]  /*3220*/  @P1 IMAD.MOV.U32 R4, RZ, RZ, R12 ;  /* 0x000000ffff041224 */ /* 0x001fe200078e000c */
[----:B------:R-:W-:Y:S02]  /*3230*/  BSSY B1, `(.L_x_73) ;  /* 0x0000009000017945 */ /* 0x000fe40003800000 */
[----:B------:R-:W-:-:S04]  /*3240*/  FMUL R5, R5, R48 ;  /* 0x0000003005057220 */ /* 0x000fc80000400000 */
[----:B------:R-:W-:-:S05]  /*3250*/  FFMA R5, R30, R23, R5 ;  /* 0x000000171e057223 */ /* 0x000fca0000000005 */
[----:B------:R-:W-:-:S04]  /*3260*/  F2FP.F16.F32.PACK_AB R5, RZ, R5 ;  /* 0x00000005ff05723e */ /* 0x000fc800000000ff */
[----:B------:R-:W-:Y:S01]  /*3270*/  PRMT R6, R5, 0x7610, R6 ;  /* 0x0000761005067816 */ /* 0x000fe20000000006 */
[----:B------:R-:W-:-:S05]  /*3280*/  @P1 IMAD.MOV.U32 R5, RZ, RZ, R13 ;  /* 0x000000ffff051224 */ /* 0x000fca00078e000d */
[----:B------:R0:W-:Y:S01]  /*3290*/  @P1 STG.E.U16 desc[UR36][R4.64+0x50], R6 ;  /* 0x0000500604001986 */ /* 0x0001e2000c101524 */
[----:B------:R-:W-:Y:S05]  /*32a0*/  @!P0 BRA `(.L_x_74) ;  /* 0x0000000000048947 */ /* 0x000fea0003800000 */
[----:B------:R3:W5:Y:S02]  /*32b0*/  LDG.E.LTC128B.U16 R40, desc[UR36][R10.64+0x52] ;  /* 0x000052240a287981 */ /* 0x000764000c1e1520 */
.L_x_74:
[----:B------:R-:W-:Y:S05]  /*32c0*/  BSYNC B1 ;  /* 0x0000000000017941 */ /* 0x000fea0003800000 */
.L_x_73:
[----:B------:R-:W-:Y:S05]  /*32d0*/  @!P0 BRA `(.L_x_75) ;  /* 0x0000000400e08947 */ /* 0x000fea0003800000 */
[----:B-----5:R-:W-:-:S05]  /*32e0*/  HADD2.F32 R3, -RZ, R40.H0_H0 ;  /* 0x20000028ff037230 */ /* 0x020fca0000004100 */
[----:B0-----:R-:W-:-:S04]  /*32f0*/  FMUL R4, R3, R48 ;  /* 0x0000003003047220 */ /* 0x001fc80000400000 */
[----:B------:R-:W-:-:S05]  /*3300*/  FFMA R4, R31, R23, R4 ;  /* 0x000000171f047223 */ /* 0x000fca0000000004 */
[----:B------:R-:W-:-:S05]  /*3310*/  F2FP.F16.F32.PACK_AB R4, RZ, R4 ;  /* 0x00000004ff04723e */ /* 0x000fca00000000ff */
[----:B------:R0:W-:Y:S01]  /*3320*/  STG.E.U16 desc[UR36][R12.64+0x52], R4 ;  /* 0x000052040c007986 */ /* 0x0001e2000c101524 */
[----:B------:R-:W-:Y:S05]  /*3330*/  BRA `(.L_x_75) ;  /* 0x0000000400c87947 */ /* 0x000fea0003800000 */
.L_x_30:
[----:B------:R-:W-:Y:S01]  /*3340*/  ULDC.64 UR4, c[0x0][0x5c0] ;  /* 0x0001700000047ab9 */ /* 0x000fe20000000a00 */
[----:B------:R-:W-:Y:S01]  /*3350*/  ISETP.GT.AND P3, PT, R8, 0x1, PT ;  /* 0x000000010800780c */ /* 0x000fe20003f64270 */
[-C--:B------:R-:W-:Y:S01]  /*3360*/  FMUL R40, R40, R23.reuse ;  /* 0x0000001728287220 */ /* 0x080fe20000400000 */
[----:B------:R-:W-:Y:S01]  /*3370*/  LEA R4, P0, R50, UR4, 0x1 ;  /* 0x0000000432047c11 */ /* 0x000fe2000f8008ff */
[-C--:B------:R-:W-:Y:S01]  /*3380*/  FMUL R41, R41, R23.reuse ;  /* 0x0000001729297220 */ /* 0x080fe20000400000 */
[----:B------:R-:W-:Y:S01]  /*3390*/  ISETP.GT.AND P1, PT, R3, 0x8, P1 ;  /* 0x000000080300780c */ /* 0x000fe20000f24270 */
[-C--:B------:R-:W-:Y:S01]  /*33a0*/  FMUL R42, R42, R23.reuse ;  /* 0x000000172a2a7220 */ /* 0x080fe20000400000 */
[----:B------:R-:W-:Y:S01]  /*33b0*/  LEA.HI.X R5, R50, UR5, R67, 0x1, P0 ;  /* 0x0000000532057c11 */ /* 0x000fe200080f0c43 */
[-C--:B------:R-:W-:Y:S01]  /*33c0*/  FMUL R43, R43, R23.reuse ;  /* 0x000000172b2b7220 */ /* 0x080fe20000400000 */
[----:B------:R-:W-:Y:S01]  /*33d0*/  ISETP.GT.AND P0, PT, R3, RZ, P3 ;  /* 0x000000ff0300720c */ /* 0x000fe20001f04270 */
[-C--:B------:R-:W-:Y:S01]  /*33e0*/  FMUL R44, R44, R23.reuse ;  /* 0x000000172c2c7220 */ /* 0x080fe20000400000 */
[----:B------:R-:W-:Y:S01]  /*33f0*/  F2FP.F16.F32.PACK_AB R40, RZ, R40 ;  /* 0x00000028ff28723e */ /* 0x000fe200000000ff */
[----:B------:R-:W-:Y:S01]  /*3400*/  FMUL R45, R45, R23 ;  /* 0x000000172d2d7220 */ /* 0x000fe20000400000 */
[----:B------:R-:W-:Y:S01]  /*3410*/  F2FP.F16.F32.PACK_AB R41, RZ, R41 ;  /* 0x00000029ff29723e */ /* 0x000fe200000000ff */
[-C--:B------:R-:W-:Y:S01]  /*3420*/  FMUL R46, R46, R23.reuse ;  /* 0x000000172e2e7220 */ /* 0x080fe20000400000 */
[----:B------:R-:W-:Y:S01]  /*3430*/  ISETP.GT.AND P3, PT, R3, 0x8, P3 ;  /* 0x000000080300780c */ /* 0x000fe20001f64270 */
[----:B------:R-:W-:Y:S01]  /*3440*/  @P2 STG.E.U16 desc[UR36][R4.64], R40 ;  /* 0x0000002804002986 */ /* 0x000fe2000c101524 */
[----:B------:R-:W-:Y:S01]  /*3450*/  ISETP.GT.AND P2, PT, R8, 0x8, PT ;  /* 0x000000080800780c */ /* 0x000fe20003f44270 */
[-C--:B------:R-:W-:Y:S01]  /*3460*/  FMUL R47, R47, R23.reuse ;  /* 0x000000172f2f7220 */ /* 0x080fe20000400000 */
[----:B------:R-:W-:Y:S01]  /*3470*/  SHF.L.U64.HI R59, R58, 0x4, R59 ;  /* 0x000000043a3b7819 */ /* 0x000fe2000001023b */
[-C--:B------:R-:W-:Y:S01]  /*3480*/  FMUL R32, R32, R23.reuse ;  /* 0x0000001720207220 */ /* 0x080fe20000400000 */
[----:B------:R-:W-:Y:S01]  /*3490*/  LEA R6, P4, R58, R4, 0x4 ;  /* 0x000000043a067211 */ /* 0x000fe200078820ff */
[----:B------:R-:W-:Y:S01]  /*34a0*/  @P0 STG.E.U16 desc[UR36][R4.64+0x2], R41 ;  /* 0x0000022904000986 */ /* 0x000fe2000c101524 */
[----:B------:R-:W-:Y:S01]  /*34b0*/  ISETP.GT.AND P5, PT, R3, RZ, P2 ;  /* 0x000000ff0300720c */ /* 0x000fe200017a4270 */
[-C--:B------:R-:W-:Y:S01]  /*34c0*/  FMUL R33, R33, R23.reuse ;  /* 0x0000001721217220 */ /* 0x080fe20000400000 */
[----:B------:R-:W-:Y:S01]  /*34d0*/  ISETP.GT.AND P0, PT, R8, 0x9, PT ;  /* 0x000000090800780c */ /* 0x000fe20003f04270 */
[----:B------:R-:W-:Y:S01]  /*34e0*/  IMAD.X R7, R59, 0x1, R5, P4 ;  /* 0x000000013b077824 */ /* 0x000fe200020e0605 */
[----:B------:R-:W-:Y:S01]  /*34f0*/  F2FP.F16.F32.PACK_AB R42, RZ, R42 ;  /* 0x0000002aff2a723e */ /* 0x000fe200000000ff */
[----:B------:R-:W-:Y:S01]  /*3500*/  FMUL R34, R34, R23 ;  /* 0x0000001722227220 */ /* 0x000fe20000400000 */
[----:B------:R-:W-:Y:S01]  /*3510*/  F2FP.F16.F32.PACK_AB R43, RZ, R43 ;  /* 0x0000002bff2b723e */ /* 0x000fe200000000ff */
[-C--:B------:R-:W-:Y:S01]  /*3520*/  FMUL R35, R35, R23.reuse ;  /* 0x0000001723237220 */ /* 0x080fe20000400000 */
[C---:B------:R-:W-:Y:S01]  /*3530*/  ISETP.GT.AND P4, PT, R3.reuse, RZ, P0 ;  /* 0x000000ff0300720c */ /* 0x040fe20000784270 */
[----:B------:R-:W-:Y:S01]  /*3540*/  @P1 STG.E.U16 desc[UR36][R6.64], R42 ;  /* 0x0000002a06001986 */ /* 0x000fe2000c101524 */
[----:B------:R-:W-:Y:S01]  /*3550*/  F2FP.F16.F32.PACK_AB R44, RZ, R44 ;  /* 0x0000002cff2c723e */ /* 0x000fe200000000ff */
[-C--:B------:R-:W-:Y:S01]  /*3560*/  FMUL R36, R36, R23.reuse ;  /* 0x0000001724247220 */ /* 0x080fe20000400000 */
[----:B------:R-:W-:Y:S01]  /*3570*/  ISETP.GT.AND P2, PT, R3, 0x8, P2 ;  /* 0x000000080300780c */ /* 0x000fe20001744270 */
[----:B------:R-:W-:Y:S01]  /*3580*/  @P3 STG.E.U16 desc[UR36][R6.64+0x2], R43 ;  /* 0x0000022b06003986 */ /* 0x000fe2000c101524 */
[----:B------:R-:W-:Y:S01]  /*3590*/  ISETP.GT.AND P3, PT, R8, 0x10, PT ;  /* 0x000000100800780c */ /* 0x000fe20003f64270 */
[----:B------:R-:W-:Y:S01]  /*35a0*/  FMUL R37, R37, R23 ;  /* 0x0000001725257220 */ /* 0x000fe20000400000 */
[----:B------:R-:W-:Y:S01]  /*35b0*/  F2FP.F16.F32.PACK_AB R45, RZ, R45 ;  /* 0x0000002dff2d723e */ /* 0x000fe200000000ff */
[----:B------:R-:W-:Y:S01]  /*35c0*/  @P5 STG.E.U16 desc[UR36][R4.64+0x10], R44 ;  /* 0x0000102c04005986 */ /* 0x000fe2000c101524 */
[C---:B------:R-:W-:Y:S01]  /*35d0*/  ISETP.GT.AND P0, PT, R3.reuse, 0x8, P0 ;  /* 0x000000080300780c */ /* 0x040fe20000704270 */
[-C--:B------:R-:W-:Y:S01]  /*35e0*/  FMUL R38, R38, R23.reuse ;  /* 0x0000001726267220 */ /* 0x080fe20000400000 */
[----:B------:R-:W-:Y:S01]  /*35f0*/  ISETP.GT.AND P5, PT, R3, RZ, P3 ;  /* 0x000000ff0300720c */ /* 0x000fe20001fa4270 */
[----:B------:R-:W-:Y:S01]  /*3600*/  @P4 STG.E.U16 desc[UR36][R4.64+0x12], R45 ;  /* 0x0000122d04004986 */ /* 0x000fe2000c101524 */
[----:B------:R-:W-:Y:S01]  /*3610*/  ISETP.GT.AND P1, PT, R8, 0x11, PT ;  /* 0x000000110800780c */ /* 0x000fe20003f24270 */
[-C--:B------:R-:W-:Y:S01]  /*3620*/  FMUL R39, R39, R23.reuse ;  /* 0x0000001727277220 */ /* 0x080fe20000400000 */
[----:B------:R-:W-:Y:S01]  /*3630*/  F2FP.F16.F32.PACK_AB R46, RZ, R46 ;  /* 0x0000002eff2e723e */ /* 0x000fe200000000ff */
[-C--:B------:R-:W-:Y:S01]  /*3640*/  FMUL R24, R24, R23.reuse ;  /* 0x0000001718187220 */ /* 0x080fe20000400000 */
[----:B------:R-:W-:Y:S01]  /*3650*/  ISETP.GT.AND P4, PT, R3, RZ, P1 ;  /* 0x000000ff0300720c */ /* 0x000fe20000f84270 */
[----:B------:R-:W-:Y:S01]  /*3660*/  FMUL R25, R25, R23 ;  /* 0x0000001719197220 */ /* 0x000fe20000400000 */
[----:B------:R-:W-:Y:S01]  /*3670*/  F2FP.F16.F32.PACK_AB R47, RZ, R47 ;  /* 0x0000002fff2f723e */ /* 0x000fe200000000ff */
[----:B------:R-:W-:Y:S01]  /*3680*/  @P2 STG.E.U16 desc[UR36][R6.64+0x10], R46 ;  /* 0x0000102e06002986 */ /* 0x000fe2000c101524 */
[----:B------:R-:W-:Y:S01]  /*3690*/  F2FP.F16.F32.PACK_AB R32, RZ, R32 ;  /* 0x00000020ff20723e */ /* 0x000fe200000000ff */
[----:B------:R-:W-:Y:S01]  /*36a0*/  FMUL R26, R26, R23 ;  /* 0x000000171a1a7220 */ /* 0x000fe20000400000 */
[----:B------:R-:W-:Y:S01]  /*36b0*/  F2FP.F16.F32.PACK_AB R33, RZ, R33 ;  /* 0x00000021ff21723e */ /* 0x000fe200000000ff */
[----:B------:R-:W-:Y:S01]  /*36c0*/  @P0 STG.E.U16 desc[UR36][R6.64+0x12], R47 ;  /* 0x0000122f06000986 */ /* 0x000fe2000c101524 */
[----:B------:R-:W-:Y:S01]  /*36d0*/  ISETP.GT.AND P0, PT, R3, 0x8, P3 ;  /* 0x000000080300780c */ /* 0x000fe20001f04270 */
[-C--:B------:R-:W-:Y:S01]  /*36e0*/  FMUL R27, R27, R23.reuse ;  /* 0x000000171b1b7220 */ /* 0x080fe20000400000 */
[----:B------:R-:W-:Y:S01]  /*36f0*/  F2FP.F16.F32.PACK_AB R34, RZ, R34 ;  /* 0x00000022ff22723e */ /* 0x000fe200000000ff */
[----:B------:R-:W-:Y:S01]  /*3700*/  @P5 STG.E.U16 desc[UR36][R4.64+0x20], R32 ;  /* 0x0000202004005986 */ /* 0x000fe2000c101524 */
[----:B------:R-:W-:Y:S01]  /*3710*/  ISETP.GT.AND P5, PT, R3, 0x8, P1 ;  /* 0x000000080300780c */ /* 0x000fe20000fa4270 */
[-C--:B------:R-:W-:Y:S01]  /*3720*/  FMUL R28, R28, R23.reuse ;  /* 0x000000171c1c7220 */ /* 0x080fe20000400000 */
[C---:B------:R-:W-:Y:S01]  /*3730*/  ISETP.GT.AND P1, PT, R8.reuse, 0x19, PT ;  /* 0x000000190800780c */ /* 0x040fe20003f24270 */
[----:B------:R-:W-:Y:S01]  /*3740*/  @P4 STG.E.U16 desc[UR36][R4.64+0x22], R33 ;  /* 0x0000222104004986 */ /* 0x000fe2000c101524 */
[----:B------:R-:W-:Y:S01]  /*3750*/  ISETP.GT.AND P4, PT, R8, 0x18, PT ;  /* 0x000000180800780c */ /* 0x000fe20003f84270 */
[----:B------:R-:W-:Y:S01]  /*3760*/  FMUL R29, R29, R23 ;  /* 0x000000171d1d7220 */ /* 0x000fe20000400000 */
[----:B------:R-:W-:Y:S01]  /*3770*/  F2FP.F16.F32.PACK_AB R35, RZ, R35 ;  /* 0x00000023ff23723e */ /* 0x000fe200000000ff */
[-C--:B------:R-:W-:Y:S01]  /*3780*/  FMUL R30, R30, R23.reuse ;  /* 0x000000171e1e7220 */ /* 0x080fe20000400000 */
[C---:B------:R-:W-:Y:S01]  /*3790*/  ISETP.GT.AND P2, PT, R3.reuse, RZ, P4 ;  /* 0x000000ff0300720c */ /* 0x040fe20002744270 */
[----:B------:R-:W-:Y:S01]  /*37a0*/  @P0 STG.E.U16 desc[UR36][R6.64+0x20], R34 ;  /* 0x0000202206000986 */ /* 0x000fe2000c101524 */
[----:B------:R-:W-:Y:S01]  /*37b0*/  ISETP.GT.AND P3, PT, R3, RZ, P1 ;  /* 0x000000ff0300720c */ /* 0x000fe20000f64270 */
[----:B------:R-:W-:Y:S01]  /*37c0*/  FMUL R31, R31, R23 ;  /* 0x000000171f1f7220 */ /* 0x000fe20000400000 */
[C---:B------:R-:W-:Y:S01]  /*37d0*/  ISETP.GT.AND P4, PT, R3.reuse, 0x8, P4 ;  /* 0x000000080300780c */ /* 0x040fe20002784270 */
[----:B------:R-:W-:Y:S01]  /*37e0*/  @P5 STG.E.U16 desc[UR36][R6.64+0x22], R35 ;  /* 0x0000222306005986 */ /* 0x000fe2000c101524 */
[----:B------:R-:W-:-:S02]  /*37f0*/  ISETP.GT.AND P5, PT, R3, 0x8, P1 ;  /* 0x000000080300780c */ /* 0x000fc40000fa4270 */
[----:B------:R-:W-:Y:S02]  /*3800*/  F2FP.F16.F32.PACK_AB R36, RZ, R36 ;  /* 0x00000024ff24723e */ /* 0x000fe400000000ff */
[----:B------:R-:W-:Y:S02]  /*3810*/  F2FP.F16.F32.PACK_AB R37, RZ, R37 ;  /* 0x00000025ff25723e */ /* 0x000fe400000000ff */
[----:B------:R-:W-:Y:S01]  /*3820*/  F2FP.F16.F32.PACK_AB R38, RZ, R38 ;  /* 0x00000026ff26723e */ /* 0x000fe200000000ff */
[----:B------:R-:W-:Y:S01]  /*3830*/  @P2 STG.E.U16 desc[UR36][R4.64+0x30], R36 ;  /* 0x0000302404002986 */ /* 0x000fe2000c101524 */
[----:B------:R-:W-:Y:S02]  /*3840*/  F2FP.F16.F32.PACK_AB R39, RZ, R39 ;  /* 0x00000027ff27723e */ /* 0x000fe400000000ff */
[C---:B------:R-:W-:Y:S01]  /*3850*/  ISETP.GT.AND P2, PT, R8.reuse, 0x21, PT ;  /* 0x000000210800780c */ /* 0x040fe20003f44270 */
[----:B------:R-:W-:Y:S01]  /*3860*/  @P3 STG.E.U16 desc[UR36][R4.64+0x32], R37 ;  /* 0x0000322504003986 */ /* 0x000fe2000c101524 */
[----:B------:R-:W-:-:S02]  /*3870*/  ISETP.GT.AND P3, PT, R8, 0x20, PT ;  /* 0x000000200800780c */ /* 0x000fc40003f64270 */
[----:B------:R-:W-:Y:S01]  /*3880*/  F2FP.F16.F32.PACK_AB R24, RZ, R24 ;  /* 0x00000018ff18723e */ /* 0x000fe200000000ff */
[----:B------:R-:W-:Y:S01]  /*3890*/  @P4 STG.E.U16 desc[UR36][R6.64+0x30], R38 ;  /* 0x0000302606004986 */ /* 0x000fe2000c101524 */
[C---:B------:R-:W-:Y:S02]  /*38a0*/  ISETP.GT.AND P4, PT, R3.reuse, RZ, P2 ;  /* 0x000000ff0300720c */ /* 0x040fe40001784270 */
[----:B------:R-:W-:Y:S01]  /*38b0*/  F2FP.F16.F32.PACK_AB R25, RZ, R25 ;  /* 0x00000019ff19723e */ /* 0x000fe200000000ff */
[----:B------:R-:W-:Y:S01]  /*38c0*/  @P5 STG.E.U16 desc[UR36][R6.64+0x32], R39 ;  /* 0x0000322706005986 */ /* 0x000fe2000c101524 */
[----:B------:R-:W-:Y:S02]  /*38d0*/  ISETP.GT.AND P5, PT, R3, RZ, P3 ;  /* 0x000000ff0300720c */ /* 0x000fe40001fa4270 */
[C---:B------:R-:W-:Y:S02]  /*38e0*/  ISETP.GT.AND P1, PT, R8.reuse, 0x28, PT ;  /* 0x000000280800780c */ /* 0x040fe40003f24270 */
[----:B------:R-:W-:-:S02]  /*38f0*/  ISETP.GT.AND P0, PT, R8, 0x29, PT ;  /* 0x000000290800780c */ /* 0x000fc40003f04270 */
[C---:B------:R-:W-:Y:S02]  /*3900*/  ISETP.GT.AND P3, PT, R3.reuse, 0x8, P3 ;  /* 0x000000080300780c */ /* 0x040fe40001f64270 */
[C---:B------:R-:W-:Y:S02]  /*3910*/  ISETP.GT.AND P2, PT, R3.reuse, 0x8, P2 ;  /* 0x000000080300780c */ /* 0x040fe40001744270 */
[----:B------:R-:W-:Y:S02]  /*3920*/  F2FP.F16.F32.PACK_AB R26, RZ, R26 ;  /* 0x0000001aff1a723e */ /* 0x000fe400000000ff */
[----:B------:R-:W-:Y:S01]  /*3930*/  F2FP.F16.F32.PACK_AB R27, RZ, R27 ;  /* 0x0000001bff1b723e */ /* 0x000fe200000000ff */
[----:B------:R-:W-:Y:S01]  /*3940*/  @P5 STG.E.U16 desc[UR36][R4.64+0x40], R24 ;  /* 0x0000401804005986 */ /* 0x000fe2000c101524 */
[C---:B------:R-:W-:Y:S02]  /*3950*/  ISETP.GT.AND P5, PT, R3.reuse, RZ, P0 ;  /* 0x000000ff0300720c */ /* 0x040fe400007a4270 */
[C---:B------:R-:W-:Y:S01]  /*3960*/  ISETP.GT.AND P0, PT, R3.reuse, 0x8, P0 ;  /* 0x000000080300780c */ /* 0x040fe20000704270 */
[----:B------:R-:W-:Y:S01]  /*3970*/  @P4 STG.E.U16 desc[UR36][R4.64+0x42], R25 ;  /* 0x0000421904004986 */ /* 0x000fe2000c101524 */
[----:B------:R-:W-:-:S02]  /*3980*/  ISETP.GT.AND P4, PT, R3, RZ, P1 ;  /* 0x000000ff0300720c */ /* 0x000fc40000f84270 */
[----:B------:R-:W-:Y:S01]  /*3990*/  ISETP.GT.AND P1, PT, R3, 0x8, P1 ;  /* 0x000000080300780c */ /* 0x000fe20000f24270 */
[----:B------:R-:W-:Y:S01]  /*39a0*/  @P3 STG.E.U16 desc[UR36][R6.64+0x40], R26 ;  /* 0x0000401a06003986 */ /* 0x000fe2000c101524 */
[----:B------:R-:W-:Y:S02]  /*39b0*/  F2FP.F16.F32.PACK_AB R28, RZ, R28 ;  /* 0x0000001cff1c723e */ /* 0x000fe400000000ff */
[----:B------:R-:W-:Y:S01]  /*39c0*/  F2FP.F16.F32.PACK_AB R29, RZ, R29 ;  /* 0x0000001dff1d723e */ /* 0x000fe200000000ff */
[----:B------:R-:W-:Y:S01]  /*39d0*/  @P2 STG.E.U16 desc[UR36][R6.64+0x42], R27 ;  /* 0x0000421b06002986 */ /* 0x000fe2000c101524 */
[----:B------:R-:W-:Y:S02]  /*39e0*/  F2FP.F16.F32.PACK_AB R30, RZ, R30 ;  /* 0x0000001eff1e723e */ /* 0x000fe400000000ff */
[----:B------:R-:W-:-:S03]  /*39f0*/  F2FP.F16.F32.PACK_AB R31, RZ, R31 ;  /* 0x0000001fff1f723e */ /* 0x000fc600000000ff */
[----:B------:R-:W-:Y:S04]  /*3a00*/  @P4 STG.E.U16 desc[UR36][R4.64+0x50], R28 ;  /* 0x0000501c04004986 */ /* 0x000fe8000c101524 */
[----:B------:R0:W-:Y:S02]  /*3a10*/  @P5 STG.E.U16 desc[UR36][R4.64+0x52], R29 ;  /* 0x0000521d04005986 */ /* 0x0001e4000c101524 */
[----:B0-----:R-:W-:Y:S02]  /*3a20*/  @P1 IMAD.MOV.U32 R4, RZ, RZ, R6 ;  /* 0x000000ffff041224 */ /* 0x001fe400078e0006 */
[----:B------:R-:W-:-:S05]  /*3a30*/  @P1 IMAD.MOV.U32 R5, RZ, RZ, R7 ;  /* 0x000000ffff051224 */ /* 0x000fca00078e0007 */
[----:B------:R0:W-:Y:S04]  /*3a40*/  @P1 STG.E.U16 desc[UR36][R4.64+0x50], R30 ;  /* 0x0000501e04001986 */ /* 0x0001e8000c101524 */
[----:B------:R0:W-:Y:S02]  /*3a50*/  @P0 STG.E.U16 desc[UR36][R6.64+0x52], R31 ;  /* 0x0000521f06000986 */ /* 0x0001e4000c101524 */
.L_x_75:
[----:B------:R-:W-:Y:S05]  /*3a60*/  BSYNC B0 ;  /* 0x0000000000007941 */ /* 0x000fea0003800000 */
.L_x_29:
[----:B------:R-:W-:Y:S01]  /*3a70*/  ULDC UR4, c[0x0][0xc] ;  /* 0x0000030000047ab9 */ /* 0x000fe20000000800 */
[----:B------:R-:W-:Y:S01]  /*3a80*/  ULDC UR5, c[0x0][0x10] ;  /* 0x0000040000057ab9 */ /* 0x000fe20000000800 */
[----:B------:R-:W1:Y:S01]  /*3a90*/  LDC R3, c[0x0][0x14] ;  /* 0x00000500ff037b82 */ /* 0x000e620000000800 */
[----:B------:R-:W-:Y:S01]  /*3aa0*/  UIMAD.WIDE.U32 UR4, UR4, UR5, URZ ;  /* 0x00000005040472a5 */ /* 0x000fe2000f8e003f */
[----:B------:R-:W-:Y:S02]  /*3ab0*/  IMAD.MOV.U32 R51, RZ, RZ, -0x1 ;  /* 0xffffffffff337424 */ /* 0x000fe400078e00ff */
[----:B------:R-:W-:-:S03]  /*3ac0*/  IMAD.MOV.U32 R49, RZ, RZ, -0x1 ;  /* 0xffffffffff317424 */ /* 0x000fc600078e00ff */
[----:B-1----:R-:W-:-:S04]  /*3ad0*/  IMAD.WIDE.U32 R16, R3, UR4, R16 ;  /* 0x0000000403107c25 */ /* 0x002fc8000f8e0010 */
[----:B------:R-:W-:Y:S01]  /*3ae0*/  IMAD R3, R3, UR5, RZ ;  /* 0x0000000503037c24 */ /* 0x000fe2000f8e02ff */
[----:B------:R-:W-:Y:S02]  /*3af0*/  ULDC.64 UR4, c[0x0][0x650] ;  /* 0x0001940000047ab9 */ /* 0x000fe40000000a00 */
[----:B------:R-:W-:Y:S01]  /*3b00*/  ISETP.GE.U32.AND P0, PT, R16, UR4, PT ;  /* 0x0000000410007c0c */ /* 0x000fe2000bf06070 */
[--C-:B------:R-:W-:Y:S01]  /*3b10*/  IMAD.IADD R17, R17, 0x1, R3.reuse ;  /* 0x0000000111117824 */ /* 0x100fe200078e0203 */
[----:B------:R-:W-:-:S04]  /*3b20*/  PRMT R3, RZ, 0x7610, R3 ;  /* 0x00007610ff037816 */ /* 0x000fc80000000003 */
[----:B------:R-:W-:-:S13]  /*3b30*/  ISETP.GE.U32.AND.EX P0, PT, R17, UR5, PT, P0 ;  /* 0x0000000511007c0c */ /* 0x000fda000bf06100 */
[----:B------:R-:W-:Y:S05]  /*3b40*/  @P0 BRA `(.L_x_76) ;  /* 0x0000000400640947 */ /* 0x000fea0003800000 */
[----:B0-----:R-:W0:Y:S01]  /*3b50*/  S2R R12, SR_CTAID.X ;  /* 0x00000000000c7919 */ /* 0x001e220000002500 */
[----:B--234-:R-:W1:Y:S01]  /*3b60*/  LDC.64 R10, c[0x0][0x628] ;  /* 0x00018a00ff0a7b82 */ /* 0x01ce620000000a00 */
[----:B------:R-:W-:Y:S01]  /*3b70*/  ULDC UR4, c[0x0][0x150] ;  /* 0x0000540000047ab9 */ /* 0x000fe20000000800 */
[----:B------:R-:W-:Y:S01]  /*3b80*/  IMAD.MOV.U32 R8, RZ, RZ, R16 ;  /* 0x000000ffff087224 */ /* 0x000fe200078e0010 */
[----:B------:R-:W2:Y:S01]  /*3b90*/  S2R R24, SR_CTAID.Y ;  /* 0x0000000000187919 */ /* 0x000ea20000002600 */
[----:B------:R-:W-:-:S04]  /*3ba0*/  IMAD.MOV.U32 R9, RZ, RZ, R17 ;  /* 0x000000ffff097224 */ /* 0x000fc800078e0011 */
[----:B------:R-:W3:Y:S08]  /*3bb0*/  LDC R21, c[0x0][0x144] ;  /* 0x00005100ff157b82 */ /* 0x000ef00000000800 */
[----:B------:R-:W4:Y:S08]  /*3bc0*/  LDC R0, c[0x0][0x630] ;  /* 0x00018c00ff007b82 */ /* 0x000f300000000800 */
[----:B------:R-:W2:Y:S01]  /*3bd0*/  LDC.64 R14, c[0x0][0x620] ;  /* 0x00018800ff0e7b82 */ /* 0x000ea20000000a00 */
[----:B-1----:R-:W-:-:S04]  /*3be0*/  ISETP.NE.U32.AND P0, PT, R10, RZ, PT ;  /* 0x000000ff0a00720c */ /* 0x002fc80003f05070 */
[----:B------:R-:W-:Y:S02]  /*3bf0*/  ISETP.NE.AND.EX P0, PT, R11, RZ, PT, P0 ;  /* 0x000000ff0b00720c */ /* 0x000fe40003f05300 */
[----:B0-----:R-:W-:-:S05]  /*3c00*/  I2FP.F32.U32 R3, R12 ;  /* 0x0000000c00037245 */ /* 0x001fca0000201000 */
[----:B------:R-:W-:-:S04]  /*3c10*/  FMUL R3, R3, UR4 ;  /* 0x0000000403037c20 */ /* 0x000fc80008400000 */
[----:B------:R0:W1:Y:S02]  /*3c20*/  F2I.U32.TRUNC.NTZ R20, R3 ;  /* 0x0000000300147305 */ /* 0x000064000020f000 */
[----:B---34-:R-:W-:Y:S05]  /*3c30*/  @!P0 BRA `(.L_x_77) ;  /* 0x0000000000288947 */ /* 0x018fea0003800000 */
[----:B0-----:R-:W0:Y:S02]  /*3c40*/  LDC R3, c[0x0][0x634] ;  /* 0x00018d00ff037b82 */ /* 0x001e240000000800 */
        /* <DEDUP_REMOVED lines=9> */
.L_x_77:
[----:B------:R-:W3:Y:S01]  /*3ce0*/  LDC.64 R28, c[0x0][0x640] ;  /* 0x00019000ff1c7b82 */ /* 0x000ee20000000a00 */
[-CC-:B------:R-:W-:Y:S01]  /*3cf0*/  SHF.R.U64 R49, R8, R0.reuse, R9.reuse ;  /* 0x0000000008317219 */ /* 0x180fe20000001209 */
[----:B-1----:R-:W-:Y:S01]  /*3d00*/  IMAD.MOV R20, RZ, RZ, -R20 ;  /* 0x000000ffff147224 */ /* 0x002fe200078e0a14 */
[----:B------:R-:W-:Y:S01]  /*3d10*/  SHF.R.U32.HI R0, RZ, R0, R9 ;  /* 0x00000000ff007219 */ /* 0x000fe20000011609 */
[----:B------:R-:W-:Y:S01]  /*3d20*/  ULDC UR4, c[0x0][0x154] ;  /* 0x0000550000047ab9 */ /* 0x000fe20000000800 */
[----:B0-----:R-:W-:Y:S01]  /*3d30*/  IADD3 R3, P0, RZ, -R49, RZ ;  /* 0x80000031ff037210 */ /* 0x001fe20007f1e0ff */
[----:B------:R-:W-:Y:S02]  /*3d40*/  IMAD R21, R21, R20, R12 ;  /* 0x0000001415157224 */ /* 0x000fe400078e020c */
[----:B------:R-:W0:Y:S01]  /*3d50*/  LDC R6, c[0x0][0x618] ;  /* 0x00018600ff067b82 */ /* 0x000e220000000800 */
[----:B------:R-:W-:Y:S02]  /*3d60*/  IMAD.MOV.U32 R7, RZ, RZ, 0x1 ;  /* 0x00000001ff077424 */ /* 0x000fe400078e00ff */
[----:B------:R-:W-:-:S04]  /*3d70*/  IMAD.X R5, RZ, RZ, ~R0, P0 ;  /* 0x000000ffff057224 */ /* 0x000fc800000e0e00 */
[-C--:B--2---:R-:W-:Y:S01]  /*3d80*/  IMAD R0, R5, R14.reuse, RZ ;  /* 0x0000000e05007224 */ /* 0x084fe200078e02ff */
[----:B------:R-:W1:Y:S01]  /*3d90*/  LDC R8, c[0x0][0x608] ;  /* 0x00018200ff087b82 */ /* 0x000e620000000800 */
[----:B------:R-:W-:-:S04]  /*3da0*/  IMAD.WIDE.U32 R4, R3, R14, R16 ;  /* 0x0000000e03047225 */ /* 0x000fc800078e0010 */
[----:B------:R-:W-:Y:S01]  /*3db0*/  IMAD R3, R3, R15, R0 ;  /* 0x0000000f03037224 */ /* 0x000fe200078e0200 */
[----:B------:R-:W-:Y:S02]  /*3dc0*/  I2FP.F32.U32 R0, R24 ;  /* 0x0000001800007245 */ /* 0x000fe40000201000 */
[----:B------:R-:W2:Y:S01]  /*3dd0*/  LDC R26, c[0x0][0x658] ;  /* 0x00019600ff1a7b82 */ /* 0x000ea20000000800 */
[----:B------:R-:W-:Y:S01]  /*3de0*/  IMAD.IADD R3, R5, 0x1, R3 ;  /* 0x0000000105037824 */ /* 0x000fe200078e0203 */
[----:B---3--:R-:W-:Y:S01]  /*3df0*/  ISETP.NE.U32.AND P0, PT, R28, RZ, PT ;  /* 0x000000ff1c00720c */ /* 0x008fe20003f05070 */
[----:B------:R-:W-:Y:S01]  /*3e00*/  FMUL R0, R0, UR4 ;  /* 0x0000000400007c20 */ /* 0x000fe20008400000 */
[----:B------:R-:W-:Y:S02]  /*3e10*/  IMAD.MOV.U32 R5, RZ, RZ, -0x1 ;  /* 0xffffffffff057424 */ /* 0x000fe400078e00ff */
[----:B------:R-:W-:Y:S01]  /*3e20*/  ISETP.NE.AND.EX P0, PT, R29, RZ, PT, P0 ;  /* 0x000000ff1d00720c */ /* 0x000fe20003f05300 */
[----:B------:R3:W4:Y:S01]  /*3e30*/  F2I.U32.TRUNC.NTZ R13, R0 ;  /* 0x00000000000d7305 */ /* 0x000722000020f000 */
[----:B------:R-:W3:Y:S01]  /*3e40*/  LDC R15, c[0x0][0x148] ;  /* 0x00005200ff0f7b82 */ /* 0x000ee20000000800 */
[----:B0-----:R-:W-:-:S02]  /*3e50*/  SHF.R.U64 R12, R4, R6, R3 ;  /* 0x00000006040c7219 */ /* 0x001fc40000001203 */
[----:B------:R-:W-:-:S05]  /*3e60*/  SHF.R.U32.HI R3, RZ, R6, R3 ;  /* 0x00000006ff037219 */ /* 0x000fca0000011603 */
[----:B------:R-:W0:Y:S01]  /*3e70*/  LDC R20, c[0x0][0x600] ;  /* 0x00018000ff147b82 */ /* 0x000e220000000800 */
[-CC-:B-1----:R-:W-:Y:S02]  /*3e80*/  SHF.R.U64 R10, R12, R8.reuse, R3.reuse ;  /* 0x000000080c0a7219 */ /* 0x182fe40000001203 */
[----:B------:R-:W-:-:S05]  /*3e90*/  SHF.R.U32.HI R3, RZ, R8, R3 ;  /* 0x00000008ff037219 */ /* 0x000fca0000011603 */
[----:B------:R-:W1:Y:S01]  /*3ea0*/  LDC R27, c[0x0][0x648] ;  /* 0x00019200ff1b7b82 */ /* 0x000e620000000800 */
[-C--:B--2---:R-:W-:Y:S02]  /*3eb0*/  SHF.L.U32 R4, R5, R26.reuse, RZ ;  /* 0x0000001a05047219 */ /* 0x084fe400000006ff */
[-CC-:B------:R-:W-:Y:S02]  /*3ec0*/  SHF.R.U64 R14, R10, R26.reuse, R3.reuse ;  /* 0x0000001a0a0e7219 */ /* 0x180fe40000001203 */
[----:B------:R-:W-:Y:S02]  /*3ed0*/  SHF.R.U32.HI R5, RZ, R26, R3 ;  /* 0x0000001aff057219 */ /* 0x000fe40000011603 */
[----:B------:R-:W-:Y:S01]  /*3ee0*/  LOP3.LUT R25, RZ, R4, RZ, 0x33, !PT ;  /* 0x00000004ff197212 */ /* 0x000fe200078e33ff */
[----:B------:R-:W2:Y:S01]  /*3ef0*/  LDC R30, c[0x0][0x638] ;  /* 0x00018e00ff1e7b82 */ /* 0x000ea20000000800 */
[----:B------:R-:W-:Y:S01]  /*3f00*/  SHF.L.U32 R26, R7, R26, RZ ;  /* 0x0000001a071a7219 */ /* 0x000fe200000006ff */
[----:B------:R-:W-:-:S06]  /*3f10*/  IMAD.MOV.U32 R4, RZ, RZ, R14 ;  /* 0x000000ffff047224 */ /* 0x000fcc00078e000e */
[----:B------:R-:W0:Y:S01]  /*3f20*/  LDC R31, c[0x0][0x610] ;  /* 0x00018400ff1f7b82 */ /* 0x000e220000000800 */
[----:B----4-:R-:W-:Y:S05]  /*3f30*/  @!P0 BRA `(.L_x_78) ;  /* 0x0000000000288947 */ /* 0x010fea0003800000 */
[----:B------:R-:W4:Y:S02]  /*3f40*/  LDC R3, c[0x0][0x64c] ;  /* 0x00019300ff037b82 */ /* 0x000f240000000800 */
[----:B----4-:R-:W-:-:S05]  /*3f50*/  IADD3 R3, P0, R14, R3, RZ ;  /* 0x000000030e037210 */ /* 0x010fca0007f1e0ff */
        /* <DEDUP_REMOVED lines=8> */
.L_x_78:
[----:B------:R-:W-:Y:S01]  /*3fe0*/  ISETP.NE.AND P0, PT, R2, 0x1, PT ;  /* 0x000000010200780c */ /* 0x000fe20003f05270 */
[----:B0-----:R-:W-:Y:S01]  /*3ff0*/  VIADD R7, R20, 0xffffffff ;  /* 0xffffffff14077836 */ /* 0x001fe20000000000 */
[----:B-1-3--:R-:W-:Y:S01]  /*4000*/  SHF.R.U64 R0, R4, R27, R5 ;  /* 0x0000001b04007219 */ /* 0x00afe20000001205 */
[----:B------:R-:W-:Y:S01]  /*4010*/  IMAD.MOV R13, RZ, RZ, -R13 ;  /* 0x000000ffff0d7224 */ /* 0x000fe200078e0a0d */
[----:B------:R-:W-:Y:S01]  /*4020*/  LOP3.LUT R5, R10, R25, RZ, 0xc0, !PT ;  /* 0x000000190a057212 */ /* 0x000fe200078ec0ff */
[----:B------:R-:W-:Y:S01]  /*4030*/  IMAD.MOV.U32 R4, RZ, RZ, 0x1 ;  /* 0x00000001ff047424 */ /* 0x000fe200078e00ff */
[----:B------:R-:W-:Y:S01]  /*4040*/  LOP3.LUT R12, R12, R7, RZ, 0xc0, !PT ;  /* 0x000000070c0c7212 */ /* 0x000fe200078ec0ff */
[----:B------:R-:W-:Y:S02]  /*4050*/  IMAD.MOV R3, RZ, RZ, -R0 ;  /* 0x000000ffff037224 */ /* 0x000fe400078e0a00 */
[----:B------:R-:W-:Y:S02]  /*4060*/  IMAD R0, R26, R0, R5 ;  /* 0x000000001a007224 */ /* 0x000fe400078e0205 */
[----:B--2---:R-:W-:-:S02]  /*4070*/  IMAD R3, R3, R30, R14 ;  /* 0x0000001e03037224 */ /* 0x004fc400078e020e */
[----:B------:R-:W-:Y:S02]  /*4080*/  @P0 IMAD R21, R15, R13, R24 ;  /* 0x0000000d0f150224 */ /* 0x000fe400078e0218 */
[----:B------:R-:W-:Y:S01]  /*4090*/  IMAD R5, R3, R20, R12 ;  /* 0x0000001403057224 */ /* 0x000fe200078e020c */
[----:B------:R-:W-:Y:S01]  /*40a0*/  PRMT R3, R4, 0x7610, R3 ;  /* 0x0000761004037816 */ /* 0x000fe20000000003 */
[----:B------:R-:W-:-:S05]  /*40b0*/  IMAD R0, R0, R31, R21 ;  /* 0x0000001f00007224 */ /* 0x000fca00078e0215 */
[----:B------:R-:W-:Y:S02]  /*40c0*/  SEL R51, R5, R0, !P0 ;  /* 0x0000000005337207 */ /* 0x000fe40004000000 */
[----:B------:R-:W-:-:S07]  /*40d0*/  SEL R0, R0, R5, !P0 ;  /* 0x0000000500007207 */ /* 0x000fce0004000000 */
.L_x_76:
[----:B------:R-:W-:Y:S01]  /*40e0*/  LOP3.LUT P0, RZ, R3, 0xff, RZ, 0xc0, !PT ;  /* 0x000000ff03ff7812 */ /* 0x000fe2000780c0ff */
[----:B------:R-:W-:-:S12]  /*40f0*/  IMAD.MOV.U32 R50, RZ, RZ, R0 ;  /* 0x000000ffff327224 */ /* 0x000fd800078e0000 */
[----:B------:R-:W-:Y:S05]  /*4100*/  @P0 BRA `(.L_x_79) ;  /* 0xffffffd000140947 */ /* 0x000fea000383ffff */
[----:B------:R-:W-:Y:S05]  /*4110*/  EXIT ;  /* 0x000000000000794d */ /* 0x000fea0003800000 */
.L_x_4:
[----:B0-----:R-:W-:Y:S01]  /*4120*/  ULDC.64 UR4, c[0x0][0x650] ;  /* 0x0001940000047ab9 */ /* 0x001fe20000000a00 */
        /* <DEDUP_REMOVED lines=25> */
.L_x_81:
[--C-:B------:R-:W-:Y:S01]  /*42c0*/  SHF.R.U64 R12, R10, R14, R11.reuse ;  /* 0x0000000e0a0c7219 */ /* 0x100fe2000000120b */
[----:B------:R-:W0:Y:S01]  /*42d0*/  LDC R22, c[0x0][0x618] ;  /* 0x00018600ff167b82 */ /* 0x000e220000000800 */
[----:B------:R-:W-:Y:S01]  /*42e0*/  I2FP.F32.U32 R6, R4 ;  /* 0x0000000400067245 */ /* 0x000fe20000201000 */
[----:B------:R-:W-:Y:S01]  /*42f0*/  ULDC UR4, c[0x0][0x150] ;  /* 0x0000540000047ab9 */ /* 0x000fe20000000800 */
[----:B------:R-:W-:Y:S02]  /*4300*/  SHF.R.U32.HI R5, RZ, R14, R11 ;  /* 0x0000000eff057219 */ /* 0x000fe4000001160b */
[----:B------:R-:W-:Y:S01]  /*4310*/  IADD3 R9, P0, RZ, -R12, RZ ;  /* 0x8000000cff097210 */ /* 0x000fe20007f1e0ff */
[----:B------:R-:W-:Y:S01]  /*4320*/  FMUL R11, R6, UR4 ;  /* 0x00000004060b7c20 */ /* 0x000fe20008400000 */
[----:B------:R-:W-:Y:S01]  /*4330*/  ULDC UR4, c[0x0][0x154] ;  /* 0x0000550000047ab9 */ /* 0x000fe20000000800 */
[----:B------:R-:W1:Y:S02]  /*4340*/  LDC.64 R24, c[0x0][0x640] ;  /* 0x00019000ff187b82 */ /* 0x000e640000000a00 */
[----:B------:R-:W-:-:S02]  /*4350*/  IMAD.X R5, RZ, RZ, ~R5, P0 ;  /* 0x000000ffff057224 */ /* 0x000fc400000e0e05 */
[----:B------:R-:W2:Y:S01]  /*4360*/  F2I.U32.TRUNC.NTZ R11, R11 ;  /* 0x0000000b000b7305 */ /* 0x000ea2000020f000 */
[----:B------:R-:W-:-:S03]  /*4370*/  IMAD.WIDE.U32 R6, R9, R20, R16 ;  /* 0x0000001409067225 */ /* 0x000fc600078e0010 */
[----:B------:R-:W3:Y:S01]  /*4380*/  LDC R13, c[0x0][0x144] ;  /* 0x00005100ff0d7b82 */ /* 0x000ee20000000800 */
[----:B------:R-:W-:-:S04]  /*4390*/  IMAD R8, R5, R20, RZ ;  /* 0x0000001405087224 */ /* 0x000fc800078e02ff */
[----:B------:R-:W-:Y:S02]  /*43a0*/  IMAD R5, R9, R21, R8 ;  /* 0x0000001509057224 */ /* 0x000fe400078e0208 */
[----:B------:R-:W-:Y:S01]  /*43b0*/  IMAD.MOV.U32 R8, RZ, RZ, -0x1 ;  /* 0xffffffffff087424 */ /* 0x000fe200078e00ff */
[----:B------:R-:W4:Y:S01]  /*43c0*/  LDC R14, c[0x0][0x608] ;  /* 0x00018200ff0e7b82 */ /* 0x000f220000000800 */
[----:B------:R-:W-:Y:S01]  /*43d0*/  IMAD.IADD R5, R7, 0x1, R5 ;  /* 0x0000000107057824 */ /* 0x000fe200078e0205 */
[----:B------:R-:W-:-:S04]  /*43e0*/  I2FP.F32.U32 R7, R3 ;  /* 0x0000000300077245 */ /* 0x000fc80000201000 */
[-C--:B0-----:R-:W-:Y:S01]  /*43f0*/  SHF.R.U64 R10, R6, R22.reuse, R5 ;  /* 0x00000016060a7219 */ /* 0x081fe20000001205 */
[----:B--2---:R-:W-:Y:S01]  /*4400*/  IMAD.MOV R6, RZ, RZ, -R11 ;  /* 0x000000ffff067224 */ /* 0x004fe200078e0a0b */
[----:B------:R-:W0:Y:S01]  /*4410*/  LDC R9, c[0x0][0x658] ;  /* 0x00019600ff097b82 */ /* 0x000e220000000800 */
[----:B-1----:R-:W-:Y:S01]  /*4420*/  ISETP.NE.U32.AND P0, PT, R24, RZ, PT ;  /* 0x000000ff1800720c */ /* 0x002fe20003f05070 */
[----:B------:R-:W-:Y:S01]  /*4430*/  FMUL R7, R7, UR4 ;  /* 0x0000000407077c20 */ /* 0x000fe20008400000 */
[----:B------:R-:W-:Y:S02]  /*4440*/  SHF.R.U32.HI R5, RZ, R22, R5 ;  /* 0x00000016ff057219 */ /* 0x000fe40000011605 */
[----:B------:R-:W-:-:S03]  /*4450*/  ISETP.NE.AND.EX P0, PT, R25, RZ, PT, P0 ;  /* 0x000000ff1900720c */ /* 0x000fc60003f05300 */
[----:B------:R-:W1:Y:S01]  /*4460*/  LDC R20, c[0x0][0x148] ;  /* 0x00005200ff147b82 */ /* 0x000e620000000800 */
[----:B---3--:R-:W-:Y:S02]  /*4470*/  IMAD R23, R13, R6, R4 ;  /* 0x000000060d177224 */ /* 0x008fe400078e0204 */
[----:B------:R-:W-:-:S05]  /*4480*/  IMAD.MOV.U32 R6, RZ, RZ, 0x1 ;  /* 0x00000001ff067424 */ /* 0x000fca00078e00ff */
[----:B------:R-:W2:Y:S01]  /*4490*/  LDC R21, c[0x0][0x600] ;  /* 0x00018000ff157b82 */ /* 0x000ea20000000800 */
[-CC-:B----4-:R-:W-:Y:S02]  /*44a0*/  SHF.R.U64 R13, R10, R14.reuse, R5.reuse ;  /* 0x0000000e0a0d7219 */ /* 0x190fe40000001205 */
[----:B------:R-:W-:Y:S02]  /*44b0*/  SHF.R.U32.HI R4, RZ, R14, R5 ;  /* 0x0000000eff047219 */ /* 0x000fe40000011605 */
[----:B------:R3:W4:Y:S03]  /*44c0*/  F2I.U32.TRUNC.NTZ R14, R7 ;  /* 0x00000007000e7305 */ /* 0x000726000020f000 */
[----:B------:R-:W1:Y:S01]  /*44d0*/  LDC R26, c[0x0][0x648] ;  /* 0x00019200ff1a7b82 */ /* 0x000e620000000800 */
[-C--:B0-----:R-:W-:Y:S02]  /*44e0*/  SHF.R.U64 R15, R13, R9.reuse, R4 ;  /* 0x000000090d0f7219 */ /* 0x081fe40000001204 */
[----:B------:R-:W-:-:S02]  /*44f0*/  SHF.L.U32 R8, R8, R9, RZ ;  /* 0x0000000908087219 */ /* 0x000fc400000006ff */
[-C--:B------:R-:W-:Y:S01]  /*4500*/  SHF.R.U32.HI R5, RZ, R9.reuse, R4 ;  /* 0x00000009ff057219 */ /* 0x080fe20000011604 */
[----:B------:R-:W-:Y:S01]  /*4510*/  IMAD.MOV.U32 R4, RZ, RZ, R15 ;  /* 0x000000ffff047224 */ /* 0x000fe200078e000f */
[----:B------:R-:W-:Y:S01]  /*4520*/  SHF.L.U32 R22, R6, R9, RZ ;  /* 0x0000000906167219 */ /* 0x000fe200000006ff */
[----:B------:R-:W0:Y:S01]  /*4530*/  LDC R27, c[0x0][0x638] ;  /* 0x00018e00ff1b7b82 */ /* 0x000e220000000800 */
[----:B------:R-:W-:-:S07]  /*4540*/  LOP3.LUT R28, RZ, R8, RZ, 0x33, !PT ;  /* 0x00000008ff1c7212 */ /* 0x000fce00078e33ff */
        /* <DEDUP_REMOVED lines=12> */
.L_x_82:
[----:B------:R-:W-:Y:S01]  /*4610*/  ISETP.NE.AND P0, PT, R2, 0x1, PT ;  /* 0x000000010200780c */ /* 0x000fe20003f05270 */
[----:B--2---:R-:W-:Y:S01]  /*4620*/  VIADD R7, R21, 0xffffffff ;  /* 0xffffffff15077836 */ /* 0x004fe20000000000 */
[----:B-1----:R-:W-:Y:S01]  /*4630*/  SHF.R.U64 R5, R4, R26, R5 ;  /* 0x0000001a04057219 */ /* 0x002fe20000001205 */
[----:B------:R-:W-:Y:S01]  /*4640*/  IMAD.MOV R14, RZ, RZ, -R14 ;  /* 0x000000ffff0e7224 */ /* 0x000fe200078e0a0e */
[----:B------:R-:W-:Y:S01]  /*4650*/  LOP3.LUT R4, R13, R28, RZ, 0xc0, !PT ;  /* 0x0000001c0d047212 */ /* 0x000fe200078ec0ff */
[----:B------:R-:W-:Y:S01]  /*4660*/  IMAD.MOV.U32 R8, RZ, RZ, R12 ;  /* 0x000000ffff087224 */ /* 0x000fe200078e000c */
[----:B------:R-:W-:Y:S01]  /*4670*/  LOP3.LUT R10, R10, R7, RZ, 0xc0, !PT ;  /* 0x000000070a0a7212 */ /* 0x000fe200078ec0ff */
[----:B------:R-:W-:Y:S02]  /*4680*/  IMAD.MOV R6, RZ, RZ, -R5 ;  /* 0x000000ffff067224 */ /* 0x000fe400078e0a05 */
[----:B------:R-:W-:-:S04]  /*4690*/  IMAD R4, R22, R5, R4 ;  /* 0x0000000516047224 */ /* 0x000fc800078e0204 */
[----:B------:R-:W-:Y:S02]  /*46a0*/  @P0 IMAD R23, R20, R14, R3 ;  /* 0x0000000e14170224 */ /* 0x000fe400078e0203 */
[----:B0-----:R-:W-:Y:S02]  /*46b0*/  IMAD R3, R6, R27, R15 ;  /* 0x0000001b06037224 */ /* 0x001fe400078e020f */
[----:B------:R-:W-:Y:S02]  /*46c0*/  IMAD R7, R4, R29, R23 ;  /* 0x0000001d04077224 */ /* 0x000fe400078e0217 */
[----:B------:R-:W-:Y:S02]  /*46d0*/  IMAD R4, R3, R21, R10 ;  /* 0x0000001503047224 */ /* 0x000fe400078e020a */
[----:B------:R-:W-:-:S03]  /*46e0*/  IMAD.MOV.U32 R6, RZ, RZ, 0x1 ;  /* 0x00000001ff067424 */ /* 0x000fc600078e00ff */
[----:B------:R-:W-:Y:S02]  /*46f0*/  SEL R9, R4, R7, !P0 ;  /* 0x0000000704097207 */ /* 0x000fe40004000000 */
[----:B------:R-:W-:-:S07]  /*4700*/  SEL R7, R7, R4, !P0 ;  /* 0x0000000407077207 */ /* 0x000fce0004000000 */
.L_x_80:
[----:B------:R-:W-:-:S08]  /*4710*/  NOP ;  /* 0x0000000000007918 */ /* 0x000fd00000000000 */
[----:B------:R-:W0:-:S00]  /*4720*/  USETMAXREG.DEALLOC.CTAPOOL 0x28 ;  /* 0x00000028000079c8 */ /* 0x000e0000080e0500 */
[----:B0-----:R-:W-:-:S13]  /*4730*/  ISETP.NE.AND P0, PT, R0, RZ, PT ;  /* 0x000000ff0000720c */ /* 0x001fda0003f05270 */
[----:B------:R-:W-:Y:S05]  /*4740*/  @P0 EXIT ;  /* 0x000000000000094d */ /* 0x000fea0003800000 */
[----:B------:R-:W-:Y:S01]  /*4750*/  LOP3.LUT P0, RZ, R6, 0xff, RZ, 0xc0, !PT ;  /* 0x000000ff06ff7812 */ /* 0x000fe2000780c0ff */
[----:B------:R-:W-:Y:S02]  /*4760*/  IMAD.MOV.U32 R0, RZ, RZ, 0x1 ;  /* 0x00000001ff007424 */ /* 0x000fe400078e00ff */
[----:B------:R-:W-:-:S10]  /*4770*/  IMAD.MOV.U32 R12, RZ, RZ, RZ ;  /* 0x000000ffff0c7224 */ /* 0x000fd400078e00ff */
[----:B------:R-:W-:Y:S05]  /*4780*/  @!P0 BRA `(.L_x_83) ;  /* 0x0000000c00308947 */ /* 0x000fea0003800000 */
[----:B------:R-:W0:Y:S01]  /*4790*/  LDC R0, c[0x0][0x28c] ;  /* 0x0000a300ff007b82 */ /* 0x000e220000000800 */
[----:B------:R-:W-:Y:S01]  /*47a0*/  ULDC UR5, c[0x0][0x600] ;  /* 0x0001800000057ab9 */ /* 0x000fe20000000800 */
[----:B------:R-:W-:Y:S01]  /*47b0*/  ULDC UR4, c[0x0][0xc] ;  /* 0x0000030000047ab9 */ /* 0x000fe20000000800 */
[----:B------:R-:W-:Y:S01]  /*47c0*/  UIADD3 UR16, UR5, -0x1, URZ ;  /* 0xffffffff05107890 */ /* 0x000fe2000fffe03f */
[C---:B------:R-:W-:Y:S01]  /*47d0*/  LOP3.LUT P2, RZ, R18.reuse, 0x7f, RZ, 0xc0, !PT ;  /* 0x0000007f12ff7812 */ /* 0x040fe2000784c0ff */
[----:B------:R-:W-:Y:S01]  /*47e0*/  ULDC UR6, c[0x0][0x658] ;  /* 0x0001960000067ab9 */ /* 0x000fe20000000800 */
[----:B------:R-:W-:Y:S01]  /*47f0*/  ULDC UR5, c[0x0][0x10] ;  /* 0x0000040000057ab9 */ /* 0x000fe20000000800 */
[----:B------:R-:W-:Y:S01]  /*4800*/  UMOV UR7, 0xffffffff ;  /* 0xffffffff00077882 */ /* 0x000fe20000000000 */
[----:B------:R-:W-:Y:S01]  /*4810*/  UMOV UR8, 0x1 ;  /* 0x0000000100087882 */ /* 0x000fe20000000000 */
[----:B------:R-:W-:Y:S01]  /*4820*/  UIMAD.WIDE.U32 UR4, UR4, UR5, URZ ;  /* 0x00000005040472a5 */ /* 0x000fe2000f8e003f */
[----:B------:R-:W-:Y:S01]  /*4830*/  LOP3.LUT P0, RZ, R18, 0x1f, RZ, 0xc0, !PT ;  /* 0x0000001f12ff7812 */ /* 0x000fe2000780c0ff */
[----:B------:R-:W-:Y:S01]  /*4840*/  USHF.L.U32 UR7, UR7, UR6, URZ ;  /* 0x0000000607077299 */ /* 0x000fe2000800063f */
[----:B------:R-:W-:Y:S01]  /*4850*/  BSSY B0, `(.L_x_83) ;  /* 0x00000bf000007945 */ /* 0x000fe20003800000 */
[----:B------:R-:W-:Y:S01]  /*4860*/  USHF.L.U32 UR18, UR8, UR6, URZ ;  /* 0x0000000608127299 */ /* 0x000fe2000800063f */
[----:B------:R-:W-:Y:S01]  /*4870*/  IMAD.MOV.U32 R13, RZ, RZ, 0x1 ;  /* 0x00000001ff0d7424 */ /* 0x000fe200078e00ff */
[----:B------:R-:W-:Y:S01]  /*4880*/  LOP3.LUT R11, R19, 0x2, RZ, 0xfc, !PT ;  /* 0x00000002130b7812 */ /* 0x000fe200078efcff */
[----:B------:R-:W-:Y:S01]  /*4890*/  ULDC UR6, c[0x0][0x14] ;  /* 0x0000050000067ab9 */ /* 0x000fe20000000800 */
[----:B------:R-:W-:Y:S01]  /*48a0*/  PLOP3.LUT P0, PT, P0, P2, PT, 0x8a, 0x0 ;  /* 0x000000000000781c */ /* 0x000fe20000705172 */
[----:B------:R-:W-:Y:S01]  /*48b0*/  UIMAD.WIDE.U32 UR20, UR4, UR6, URZ ;  /* 0x00000006041472a5 */ /* 0x000fe2000f8e003f */
[----:B------:R-:W-:Y:S01]  /*48c0*/  IMAD.MOV.U32 R12, RZ, RZ, RZ ;  /* 0x000000ffff0c7224 */ /* 0x000fe200078e00ff */
[----:B------:R-:W-:-:S02]  /*48d0*/  UIMAD UR13, UR5, UR6, URZ ;  /* 0x00000006050d72a4 */ /* 0x000fc4000f8e023f */
[----:B------:R-:W-:Y:S01]  /*48e0*/  ULOP3.LUT UR17, URZ, UR7, URZ, 0x33, !UPT ;  /* 0x000000073f117292 */ /* 0x000fe2000f8e333f */
[----:B0-----:R-:W-:Y:S01]  /*48f0*/  VIADD R0, R0, 0x1f ;  /* 0x0000001f00007836 */ /* 0x001fe20000000000 */
[----:B------:R-:W-:Y:S01]  /*4900*/  UIADD3 UR13, UR21, UR13, URZ ;  /* 0x0000000d150d7290 */ /* 0x000fe2000fffe03f */
[----:B------:R-:W-:-:S03]  /*4910*/  ULDC.64 UR22, c[0x0][0x198] ;  /* 0x0000660000167ab9 */ /* 0x000fc60000000a00 */
[----:B------:R-:W-:-:S04]  /*4920*/  SHF.R.S32.HI R3, RZ, 0x1f, R0 ;  /* 0x0000001fff037819 */ /* 0x000fc80000011400 */
[----:B------:R-:W-:Y:S01]  /*4930*/  LEA.HI R3, R3, R0, RZ, 0x5 ;  /* 0x0000000003037211 */ /* 0x000fe200078f28ff */
[----:B------:R-:W-:-:S03]  /*4940*/  IMAD.MOV.U32 R0, RZ, RZ, 0x1 ;  /* 0x00000001ff007424 */ /* 0x000fc600078e00ff */
[----:B------:R-:W-:-:S05]  /*4950*/  SHF.R.S32.HI R3, RZ, 0x5, R3 ;  /* 0x00000005ff037819 */ /* 0x000fca0000011403 */
[----:B------:R-:W-:-:S07]  /*4960*/  VIADD R10, R3, 0x1 ;  /* 0x00000001030a7836 */ /* 0x000fce0000000000 */
.L_x_95:
[----:B------:R-:W-:-:S03]  /*4970*/  UMOV UR4, 0xffffffff ;  /* 0xffffffff00047882 */ /* 0x000fc60000000000 */
[----:B------:R-:W-:Y:S05]  /*4980*/  BRA.DIV UR4, `(.L_x_84) ;  /* 0x0000001604dc7947 */ /* 0x000fea000b800000 */
[----:B------:R-:W-:-:S13]  /*4990*/  ELECT P6, URZ, PT ;  /* 0x00000000003f782f */ /* 0x000fda00038c0000 */
.L_x_122:
[----:B------:R-:W0:Y:S01]  /*49a0*/  LDC R4, c[0x0][0x28c] ;  /* 0x0000a300ff047b82 */ /* 0x000e220000000800 */
[----:B------:R-:W-:Y:S01]  /*49b0*/  BSSY B1, `(.L_x_85) ;  /* 0x0000037000017945 */ /* 0x000fe20003800000 */
[----:B0-----:R-:W-:-:S13]  /*49c0*/  ISETP.LT.OR P6, PT, R4, 0x1, !P6 ;  /* 0x000000010400780c */ /* 0x001fda00077c1670 */
[----:B------:R-:W-:Y:S05]  /*49d0*/  @P6 BRA `(.L_x_86) ;  /* 0x0000000000d06947 */ /* 0x000fea0003800000 */
[----:B------:R-:W-:Y:S02]  /*49e0*/  IMAD R15, R9, 0x30, RZ ;  /* 0x00000030090f7824 */ /* 0x000fe400078e02ff */
[----:B------:R-:W-:Y:S02]  /*49f0*/  IMAD.SHL.U32 R18, R7, 0x80, RZ ;  /* 0x0000008007127824 */ /* 0x000fe400078e00ff */
[----:B------:R-:W-:Y:S02]  /*4a00*/  IMAD.MOV.U32 R20, RZ, RZ, RZ ;  /* 0x000000ffff147224 */ /* 0x000fe400078e00ff */
[----:B------:R-:W-:Y:S02]  /*4a10*/  IMAD.MOV.U32 R4, RZ, RZ, R10 ;  /* 0x000000ffff047224 */ /* 0x000fe400078e000a */
[----:B------:R-:W-:Y:S02]  /*4a20*/  IMAD.MOV.U32 R5, RZ, RZ, R0 ;  /* 0x000000ffff057224 */ /* 0x000fe400078e0000 */
[----:B------:R-:W-:-:S07]  /*4a30*/  IMAD.MOV.U32 R6, RZ, RZ, R12 ;  /* 0x000000ffff067224 */ /* 0x000fce00078e000c */
.L_x_90:
[----:B------:R-:W0:Y:S01]  /*4a40*/  S2R R14, SR_CgaCtaId ;  /* 0x00000000000e7919 */ /* 0x000e220000008800 */
[----:B------:R-:W-:Y:S01]  /*4a50*/  MOV R7, 0x400 ;  /* 0x0000040000077802 */ /* 0x000fe20000000f00 */
[----:B------:R-:W1:Y:S03]  /*4a60*/  @!P2 LDC R9, c[0x0][0x500] ;  /* 0x00014000ff09ab82 */ /* 0x000e660000000800 */
[----:B0-----:R-:W-:Y:S02]  /*4a70*/  LEA R21, R14, R7, 0x18 ;  /* 0x000000070e157211 */ /* 0x001fe400078ec0ff */
[----:B------:R-:W-:-:S03]  /*4a80*/  SHF.L.U32 R7, R5, 0x1f, RZ ;  /* 0x0000001f05077819 */ /* 0x000fc600000006ff */
[----:B------:R-:W-:-:S04]  /*4a90*/  IMAD R14, R6, 0x8, R21 ;  /* 0x00000008060e7824 */ /* 0x000fc800078e0215 */
[----:B------:R-:W0:Y:S02]  /*4aa0*/  SYNCS.PHASECHK.TRANS64.TRYWAIT P1, [R14+URZ+0xa0], R7 ;  /* 0x0000a0070e0075a7 */ /* 0x000e24000802017f */
[----:B01----:R-:W-:Y:S05]  /*4ab0*/  @!P1 BRA `(.L_x_87) ;  /* 0x0000001400b09947 */ /* 0x003fea0003800000 */
.L_x_123:
[----:B0-----:R-:W-:Y:S01]  /*4ac0*/  PRMT R7, R11, 0x9910, RZ ;  /* 0x000099100b077816 */ /* 0x001fe200000000ff */
[----:B------:R0:W-:Y:S03]  /*4ad0*/  @!P2 SYNCS.ARRIVE.TRANS64 RZ, [R14+URZ], R9 ;  /* 0x000000090effa9a7 */ /* 0x0001e6000800003f */
[----:B------:R-:W-:-:S13]  /*4ae0*/  ISETP.NE.AND P1, PT, R7, 0x2, PT ;  /* 0x000000020700780c */ /* 0x000fda0003f25270 */
[----:B0-----:R-:W-:Y:S05]  /*4af0*/  @P1 BRA `(.L_x_88) ;  /* 0x0000000000041947 */ /* 0x001fea0003800000 */
[----:B------:R-:W-:Y:S01]  /*4b00*/  BPT.TRAP 0x1 ;  /* 0x000000040000795c */ /* 0x000fe20000300000 */
.L_x_88:
[----:B------:R-:W-:Y:S05]  /*4b10*/  @P0 BRA `(.L_x_89) ;  /* 0x0000000000040947 */ /* 0x000fea0003800000 */
[----:B------:R-:W-:Y:S01]  /*4b20*/  BPT.TRAP 0x1 ;  /* 0x000000040000795c */ /* 0x000fe20000300000 */
.L_x_89:
[--C-:B------:R-:W-:Y:S01]  /*4b30*/  IMAD R7, R6, 0x2000, R21.reuse ;  /* 0x0000200006077824 */ /* 0x100fe200078e0215 */
[----:B------:R-:W-:Y:S01]  /*4b40*/  R2UR UR9, R14 ;  /* 0x000000000e0972ca */ /* 0x000fe200000e0000 */
[----:B------:R-:W-:Y:S01]  /*4b50*/  IMAD R21, R6, 0xc00, R21 ;  /* 0x00000c0006157824 */ /* 0x000fe200078e0215 */
[----:B------:R-:W-:Y:S01]  /*4b60*/  UIADD3 UR4, UP0, UR22, 0xf0, URZ ;  /* 0x000000f016047890 */ /* 0x000fe2000ff1e03f */
[----:B------:R-:W-:Y:S01]  /*4b70*/  VIADD R4, R4, 0xffffffff ;  /* 0xffffffff04047836 */ /* 0x000fe20000000000 */
[----:B------:R-:W-:Y:S01]  /*4b80*/  R2UR UR5, R7 ;  /* 0x00000000070572ca */ /* 0x000fe200000e0000 */
[----:B------:R-:W-:Y:S01]  /*4b90*/  UIADD3 UR24, UP1, UR22, 0x1f0, URZ ;  /* 0x000001f016187890 */ /* 0x000fe2000ff3e03f */
[----:B------:R-:W-:Y:S01]  /*4ba0*/  R2UR UR8, R21 ;  /* 0x00000000150872ca */ /* 0x000fe200000e0000 */
[----:B------:R-:W-:Y:S01]  /*4bb0*/  VIADD R6, R6, 0x1 ;  /* 0x0000000106067836 */ /* 0x000fe20000000000 */
[----:B------:R-:W-:Y:S01]  /*4bc0*/  R2UR UR11, R18 ;  /* 0x00000000120b72ca */ /* 0x000fe200000e0000 */
[----:B------:R-:W-:Y:S01]  /*4bd0*/  UIADD3.X UR25, URZ, UR23, URZ, UP1, !UPT ;  /* 0x000000173f197290 */ /* 0x000fe20008ffe43f */
[----:B------:R-:W-:Y:S01]  /*4be0*/  R2UR UR10, R20 ;  /* 0x00000000140a72ca */ /* 0x000fe200000e0000 */
[----:B------:R-:W-:Y:S01]  /*4bf0*/  UMOV UR6, 0x0 ;  /* 0x0000000000067882 */ /* 0x000fe20000000000 */
[----:B------:R-:W-:Y:S01]  /*4c00*/  R2UR UR12, R8 ;  /* 0x00000000080c72ca */ /* 0x000fe200000e0000 */
[----:B------:R-:W-:Y:S01]  /*4c10*/  UMOV UR7, 0x10000000 ;  /* 0x1000000000077882 */ /* 0x000fe20000000000 */
[----:B------:R-:W-:Y:S01]  /*4c20*/  R2UR UR19, R15 ;  /* 0x000000000f1372ca */ /* 0x000fe200000e0000 */
[----:B------:R-:W-:Y:S01]  /*4c30*/  VIADD R20, R20, 0x20 ;  /* 0x0000002014147836 */ /* 0x000fe20000000000 */
[----:B------:R-:W-:Y:S01]  /*4c40*/  ISETP.GT.AND P3, PT, R4, 0x1, PT ;  /* 0x000000010400780c */ /* 0x000fe20003f64270 */
[----:B------:R-:W-:Y:S01]  /*4c50*/  UIADD3 UR14, UR5, 0x200, URZ ;  /* 0x00000200050e7890 */ /* 0x000fe2000fffe03f */
[----:B------:R-:W-:Y:S01]  /*4c60*/  ISETP.NE.AND P1, PT, R6, 0x14, PT ;  /* 0x000000140600780c */ /* 0x000fe20003f25270 */
[----:B------:R-:W-:-:S02]  /*4c70*/  UIADD3.X UR5, URZ, UR23, URZ, UP0, !UPT ;  /* 0x000000173f057290 */ /* 0x000fc400087fe43f */
[----:B------:R-:W-:Y:S01]  /*4c80*/  UIADD3 UR15, UR8, 0x28200, URZ ;  /* 0x00028200080f7890 */ /* 0x000fe2000fffe03f */
[----:B------:R-:W-:Y:S02]  /*4c90*/  SEL R14, RZ, 0x1, P1 ;  /* 0x00000001ff0e7807 */ /* 0x000fe40000800000 */
[----:B------:R-:W-:Y:S01]  /*4ca0*/  UMOV UR8, UR14 ;  /* 0x0000000e00087c82 */ /* 0x000fe20008000000 */
[----:B------:R-:W-:Y:S02]  /*4cb0*/  SEL R6, R6, RZ, P1 ;  /* 0x000000ff06067207 */ /* 0x000fe40000800000 */
[----:B------:R-:W-:Y:S01]  /*4cc0*/  LOP3.LUT R5, R5, R14, RZ, 0x3c, !PT ;  /* 0x0000000e05057212 */ /* 0x000fe200078e3cff */
[----:B------:R0:W-:Y:S02]  /*4cd0*/  UTMALDG.3D [UR8], [UR4], desc[UR6] ;  /* 0x00000608040075b4 */ /* 0x0001e40008011000 */
[----:B0-----:R-:W-:Y:S01]  /*4ce0*/  UMOV UR8, UR15 ;  /* 0x0000000f00087c82 */ /* 0x001fe20008000000 */
[----:B------:R-:W-:-:S02]  /*4cf0*/  UMOV UR11, UR19 ;  /* 0x00000013000b7c82 */ /* 0x000fc40008000000 */
[----:B------:R0:W-:Y:S02]  /*4d00*/  UTMALDG.3D [UR8], [UR24], desc[UR6] ;  /* 0x00000608180075b4 */ /* 0x0001e40008011000 */
[----:B0-----:R-:W-:Y:S05]  /*4d10*/  @P3 BRA `(.L_x_90) ;  /* 0xfffffffc00483947 */ /* 0x001fea000383ffff */
.L_x_86:
[----:B------:R-:W-:Y:S05]  /*4d20*/  BSYNC B1 ;  /* 0x0000000000017941 */ /* 0x000fea0003800000 */
.L_x_85:
[----:B------:R-:W-:Y:S01]  /*4d30*/  LOP3.LUT P3, RZ, R13, 0xff, RZ, 0xc0, !PT ;  /* 0x000000ff0dff7812 */ /* 0x000fe2000786c0ff */
[----:B------:R-:W-:Y:S01]  /*4d40*/  IMAD.IADD R12, R3, 0x1, R12 ;  /* 0x00000001030c7824 */ /* 0x000fe200078e020c */
[----:B------:R-:W-:Y:S01]  /*4d50*/  IADD3 R16, P4, R16, UR20, RZ ;  /* 0x0000001410107c10 */ /* 0x000fe2000ff9e0ff */
[----:B------:R-:W-:Y:S01]  /*4d60*/  ULDC.64 UR4, c[0x0][0x650] ;  /* 0x0001940000047ab9 */ /* 0x000fe20000000a00 */
[----:B------:R-:W-:Y:S01]  /*4d70*/  BSSY B1, `(.L_x_91) ;  /* 0x000006a000017945 */ /* 0x000fe20003800000 */
[----:B------:R-:W-:Y:S01]  /*4d80*/  IMAD.MOV.U32 R9, RZ, RZ, -0x1 ;  /* 0xffffffffff097424 */ /* 0x000fe200078e00ff */
[----:B------:R-:W-:Y:S01]  /*4d90*/  ISETP.GT.U32.AND P1, PT, R12, 0x13, PT ;  /* 0x000000130c00780c */ /* 0x000fe20003f24070 */
[----:B------:R-:W-:Y:S01]  /*4da0*/  IMAD.MOV.U32 R8, RZ, RZ, -0x1 ;  /* 0xffffffffff087424 */ /* 0x000fe200078e00ff */
[----:B------:R-:W-:Y:S02]  /*4db0*/  IADD3.X R17, R17, UR13, RZ, P4, !PT ;  /* 0x0000000d11117c10 */ /* 0x000fe4000a7fe4ff */
[----:B------:R-:W-:-:S02]  /*4dc0*/  ISETP.LT.U32.AND P1, PT, R3, 0x14, P1 ;  /* 0x000000140300780c */ /* 0x000fc40000f21070 */
[----:B------:R-:W-:Y:S01]  /*4dd0*/  PRMT R13, RZ, 0x7610, R13 ;  /* 0x00007610ff0d7816 */ /* 0x000fe2000000000d */
[----:B------:R-:W0:Y:S01]  /*4de0*/  @P3 S2R R5, SR_CgaCtaId ;  /* 0x0000000000053919 */ /* 0x000e220000008800 */
[----:B------:R-:W-:-:S04]  /*4df0*/  @P3 MOV R4, 0x400 ;  /* 0x0000040000043802 */ /* 0x000fc80000000f00 */
[----:B0-----:R-:W-:Y:S01]  /*4e00*/  @P3 LEA R6, R5, R4, 0x18 ;  /* 0x0000000405063211 */ /* 0x001fe200078ec0ff */
[----:B------:R-:W-:-:S03]  /*4e10*/  IMAD.WIDE.U32 R4, R12, -0x33333333, RZ ;  /* 0xcccccccd0c047825 */ /* 0x000fc600078e00ff */
[----:B------:R0:W-:Y:S01]  /*4e20*/  @P3 SYNCS.ARRIVE.TRANS64.A1T0 RZ, [R6+URZ+0x158], RZ ;  /* 0x000158ff06ff39a7 */ /* 0x0001e2000810003f */
[----:B------:R-:W-:Y:S02]  /*4e30*/  ISETP.GE.U32.AND P3, PT, R3, 0x14, PT ;  /* 0x000000140300780c */ /* 0x000fe40003f66070 */
[----:B------:R-:W-:Y:S02]  /*4e40*/  SHF.R.U32.HI R7, RZ, 0x4, R5 ;  /* 0x00000004ff077819 */ /* 0x000fe40000011605 */
[----:B------:R-:W-:Y:S02]  /*4e50*/  SEL R5, RZ, 0x1, !P1 ;  /* 0x00000001ff057807 */ /* 0x000fe40004800000 */
[----:B------:R-:W-:Y:S01]  /*4e60*/  ISETP.GE.U32.AND P1, PT, R16, UR4, PT ;  /* 0x0000000410007c0c */ /* 0x000fe2000bf26070 */
[----:B------:R-:W-:Y:S01]  /*4e70*/  IMAD R12, R7, -0x14, R12 ;  /* 0xffffffec070c7824 */ /* 0x000fe200078e020c */
[----:B------:R-:W-:Y:S02]  /*4e80*/  LOP3.LUT R0, R0, R5, RZ, 0x3c, !PT ;  /* 0x0000000500007212 */ /* 0x000fe400078e3cff */
[----:B------:R-:W-:-:S02]  /*4e90*/  ISETP.GE.U32.AND.EX P1, PT, R17, UR5, PT, P1 ;  /* 0x0000000511007c0c */ /* 0x000fc4000bf26110 */
[----:B------:R-:W-:Y:S02]  /*4ea0*/  PRMT R4, RZ, 0x7610, R4 ;  /* 0x00007610ff047816 */ /* 0x000fe40000000004 */
[----:B------:R-:W-:Y:S01]  /*4eb0*/  @P3 LOP3.LUT R0, R0, 0x1, R7, 0x78, !PT ;  /* 0x0000000100003812 */ /* 0x000fe200078e7807 */
[----:B------:R-:W-:-:S08]  /*4ec0*/  IMAD.MOV.U32 R7, RZ, RZ, -0x1 ;  /* 0xffffffffff077424 */ /* 0x000fd000078e00ff */
[----:B0-----:R-:W-:Y:S05]  /*4ed0*/  @P1 BRA `(.L_x_92) ;  /* 0x00000004004c1947 */ /* 0x001fea0003800000 */
[----:B------:R-:W-:Y:S01]  /*4ee0*/  ULDC.64 UR4, c[0x0][0x628] ;  /* 0x00018a0000047ab9 */ /* 0x000fe20000000a00 */
[----:B------:R-:W0:Y:S01]  /*4ef0*/  S2R R15, SR_CTAID.X ;  /* 0x00000000000f7919 */ /* 0x000e220000002500 */
[----:B------:R-:W-:Y:S01]  /*4f00*/  ISETP.NE.U32.AND P1, PT, RZ, UR4, PT ;  /* 0x00000004ff007c0c */ /* 0x000fe2000bf25070 */
[----:B------:R-:W-:Y:S01]  /*4f10*/  ULDC UR7, c[0x0][0x630] ;  /* 0x00018c0000077ab9 */ /* 0x000fe20000000800 */
[----:B------:R-:W-:Y:S01]  /*4f20*/  IMAD.MOV.U32 R4, RZ, RZ, R16 ;  /* 0x000000ffff047224 */ /* 0x000fe200078e0010 */
[----:B------:R-:W1:Y:S01]  /*4f30*/  S2R R14, SR_CTAID.Y ;  /* 0x00000000000e7919 */ /* 0x000e620000002600 */
[----:B------:R-:W-:Y:S01]  /*4f40*/  ISETP.NE.AND.EX P1, PT, RZ, UR5, PT, P1 ;  /* 0x00000005ff007c0c */ /* 0x000fe2000bf25310 */
[----:B------:R-:W-:-:S12]  /*4f50*/  IMAD.MOV.U32 R5, RZ, RZ, R17 ;  /* 0x000000ffff057224 */ /* 0x000fd800078e0011 */
[----:B------:R-:W-:Y:S05]  /*4f60*/  @!P1 BRA `(.L_x_93) ;  /* 0x0000000000289947 */ /* 0x000fea0003800000 */
[----:B------:R-:W-:Y:S02]  /*4f70*/  ULDC UR6, c[0x0][0x634] ;  /* 0x00018d0000067ab9 */ /* 0x000fe40000000800 */
[----:B------:R-:W-:-:S05]  /*4f80*/  IADD3 R9, P1, R16, UR6, RZ ;  /* 0x0000000610097c10 */ /* 0x000fca000ff3e0ff */
[----:B------:R-:W-:-:S04]  /*4f90*/  IMAD.X R21, RZ, RZ, R17, P1 ;  /* 0x000000ffff157224 */ /* 0x000fc800008e0611 */
[----:B------:R-:W-:-:S04]  /*4fa0*/  IMAD.WIDE.U32 R6, R21, UR4, RZ ;  /* 0x0000000415067c25 */ /* 0x000fc8000f8e00ff */
[----:B------:R-:W-:-:S04]  /*4fb0*/  IMAD.WIDE.U32 R6, P1, R9, UR5, R6 ;  /* 0x0000000509067c25 */ /* 0x000fc8000f820006 */
[----:B------:R-:W-:-:S04]  /*4fc0*/  IMAD.WIDE.U32 R8, R9, UR4, RZ ;  /* 0x0000000409087c25 */ /* 0x000fc8000f8e00ff */
[----:B------:R-:W-:Y:S01]  /*4fd0*/  IMAD.X R5, RZ, RZ, RZ, P1 ;  /* 0x000000ffff057224 */ /* 0x000fe200008e06ff */
[----:B------:R-:W-:Y:S01]  /*4fe0*/  IADD3 RZ, P1, R9, R6, RZ ;  /* 0x0000000609ff7210 */ /* 0x000fe20007f3e0ff */
[----:B------:R-:W-:-:S04]  /*4ff0*/  IMAD.MOV.U32 R4, RZ, RZ, R7 ;  /* 0x000000ffff047224 */ /* 0x000fc800078e0007 */
[----:B------:R-:W-:-:S08]  /*5000*/  IMAD.WIDE.U32.X R4, R21, UR5, R4, P1 ;  /* 0x0000000515047c25 */ /* 0x000fd000088e0404 */
.L_x_93:
[--C-:B------:R-:W-:Y:S01]  /*5010*/  SHF.R.U64 R8, R4, UR7, R5.reuse ;  /* 0x0000000704087c19 */ /* 0x100fe20008001205 */
[----:B------:R-:W-:Y:S01]  /*5020*/  ULDC.64 UR4, c[0x0][0x620] ;  /* 0x0001880000047ab9 */ /* 0x000fe20000000a00 */
[----:B------:R-:W-:Y:S01]  /*5030*/  SHF.R.U32.HI R4, RZ, UR7, R5 ;  /* 0x00000007ff047c19 */ /* 0x000fe20008011605 */
[----:B------:R-:W2:Y:S01]  /*5040*/  LDC R24, c[0x0][0x144] ;  /* 0x00005100ff187b82 */ /* 0x000ea20000000800 */
[----:B------:R-:W-:Y:S01]  /*5050*/  IADD3 R7, P1, RZ, -R8, RZ ;  /* 0x80000008ff077210 */ /* 0x000fe20007f3e0ff */
[----:B------:R-:W-:Y:S01]  /*5060*/  ULDC.64 UR8, c[0x0][0x640] ;  /* 0x0001900000087ab9 */ /* 0x000fe20000000a00 */
[----:B0-----:R-:W-:Y:S01]  /*5070*/  I2FP.F32.U32 R9, R15 ;  /* 0x0000000f00097245 */ /* 0x001fe20000201000 */
[----:B------:R-:W-:Y:S02]  /*5080*/  ULDC UR6, c[0x0][0x608] ;  /* 0x0001820000067ab9 */ /* 0x000fe40000000800 */
[----:B------:R-:W-:Y:S01]  /*5090*/  IMAD.X R4, RZ, RZ, ~R4, P1 ;  /* 0x000000ffff047224 */ /* 0x000fe200008e0e04 */
[----:B------:R-:W-:Y:S01]  /*50a0*/  ISETP.NE.U32.AND P1, PT, RZ, UR8, PT ;  /* 0x00000008ff007c0c */ /* 0x000fe2000bf25070 */
[----:B------:R-:W0:Y:S02]  /*50b0*/  LDC R21, c[0x0][0x148] ;  /* 0x00005200ff157b82 */ /* 0x000e240000000800 */
[----:B------:R-:W-:Y:S01]  /*50c0*/  IMAD R6, R4, UR4, RZ ;  /* 0x0000000404067c24 */ /* 0x000fe2000f8e02ff */
[----:B------:R-:W-:Y:S01]  /*50d0*/  ISETP.NE.AND.EX P1, PT, RZ, UR9, PT, P1 ;  /* 0x00000009ff007c0c */ /* 0x000fe2000bf25310 */
[----:B------:R-:W-:Y:S01]  /*50e0*/  IMAD.WIDE.U32 R4, R7, UR4, R16 ;  /* 0x0000000407047c25 */ /* 0x000fe2000f8e0010 */
[----:B------:R-:W-:-:S03]  /*50f0*/  ULDC UR4, c[0x0][0x150] ;  /* 0x0000540000047ab9 */ /* 0x000fc60000000800 */
[----:B------:R-:W-:Y:S02]  /*5100*/  IMAD R7, R7, UR5, R6 ;  /* 0x0000000507077c24 */ /* 0x000fe4000f8e0206 */
[----:B------:R-:W-:Y:S01]  /*5110*/  FMUL R6, R9, UR4 ;  /* 0x0000000409067c20 */ /* 0x000fe20008400000 */
[----:B------:R-:W-:Y:S01]  /*5120*/  ULDC UR4, c[0x0][0x618] ;  /* 0x0001860000047ab9 */ /* 0x000fe20000000800 */
[----:B------:R-:W-:Y:S01]  /*5130*/  ULDC UR5, c[0x0][0x154] ;  /* 0x0000550000057ab9 */ /* 0x000fe20000000800 */
[----:B------:R-:W-:-:S03]  /*5140*/  IMAD.IADD R5, R5, 0x1, R7 ;  /* 0x0000000105057824 */ /* 0x000fc600078e0207 */
[----:B------:R-:W3:Y:S02]  /*5150*/  F2I.U32.TRUNC.NTZ R6, R6 ;  /* 0x0000000600067305 */ /* 0x000ee4000020f000 */
[----:B------:R-:W-:Y:S02]  /*5160*/  SHF.R.U64 R9, R4, UR4, R5 ;  /* 0x0000000404097c19 */ /* 0x000fe40008001205 */
[----:B-1----:R-:W-:-:S05]  /*5170*/  I2FP.F32.U32 R4, R14 ;  /* 0x0000000e00047245 */ /* 0x002fca0000201000 */
[----:B------:R-:W-:Y:S01]  /*5180*/  FMUL R22, R4, UR5 ;  /* 0x0000000504167c20 */ /* 0x000fe20008400000 */
[----:B------:R-:W-:Y:S01]  /*5190*/  SHF.R.U32.HI R4, RZ, UR4, R5 ;  /* 0x00000004ff047c19 */ /* 0x000fe20008011605 */
[----:B------:R-:W-:-:S03]  /*51a0*/  ULDC UR4, c[0x0][0x658] ;  /* 0x0001960000047ab9 */ /* 0x000fc60000000800 */
[--C-:B------:R-:W-:Y:S01]  /*51b0*/  SHF.R.U64 R20, R9, UR6, R4.reuse ;  /* 0x0000000609147c19 */ /* 0x100fe20008001204 */
[----:B------:R-:W1:Y:S01]  /*51c0*/  F2I.U32.TRUNC.NTZ R22, R22 ;  /* 0x0000001600167305 */ /* 0x000e62000020f000 */
[----:B------:R-:W-:Y:S01]  /*51d0*/  SHF.R.U32.HI R5, RZ, UR6, R4 ;  /* 0x00000006ff057c19 */ /* 0x000fe20008011604 */
[----:B---3--:R-:W-:-:S03]  /*51e0*/  IMAD.MOV R6, RZ, RZ, -R6 ;  /* 0x000000ffff067224 */ /* 0x008fc600078e0a06 */
[----:B------:R-:W-:Y:S01]  /*51f0*/  SHF.R.U64 R18, R20, UR4, R5 ;  /* 0x0000000414127c19 */ /* 0x000fe20008001205 */
[----:B--2---:R-:W-:Y:S01]  /*5200*/  IMAD R15, R24, R6, R15 ;  /* 0x00000006180f7224 */ /* 0x004fe200078e020f */
[----:B------:R-:W-:-:S03]  /*5210*/  SHF.R.U32.HI R23, RZ, UR4, R5 ;  /* 0x00000004ff177c19 */ /* 0x000fc60008011605 */
[----:B------:R-:W-:Y:S02]  /*5220*/  IMAD.MOV.U32 R4, RZ, RZ, R18 ;  /* 0x000000ffff047224 */ /* 0x000fe400078e0012 */
[----:B------:R-:W-:Y:S01]  /*5230*/  IMAD.MOV.U32 R5, RZ, RZ, R23 ;  /* 0x000000ffff057224 */ /* 0x000fe200078e0017 */
[----:B-1----:R-:W-:Y:S06]  /*5240*/  @!P1 BRA `(.L_x_94) ;  /* 0x0000000000289947 */ /* 0x002fec0003800000 */
[----:B------:R-:W-:Y:S02]  /*5250*/  ULDC UR4, c[0x0][0x64c] ;  /* 0x0001930000047ab9 */ /* 0x000fe40000000800 */
[----:B------:R-:W-:-:S05]  /*5260*/  IADD3 R5, P1, R18, UR4, RZ ;  /* 0x0000000412057c10 */ /* 0x000fca000ff3e0ff */
[----:B------:R-:W-:-:S04]  /*5270*/  IMAD.X R23, RZ, RZ, R23, P1 ;  /* 0x000000ffff177224 */ /* 0x000fc800008e0617 */
[----:B------:R-:W-:-:S04]  /*5280*/  IMAD.WIDE.U32 R6, R23, UR8, RZ ;  /* 0x0000000817067c25 */ /* 0x000fc8000f8e00ff */
[----:B------:R-:W-:-:S04]  /*5290*/  IMAD.WIDE.U32 R6, P1, R5, UR9, R6 ;  /* 0x0000000905067c25 */ /* 0x000fc8000f820006 */
[----:B------:R-:W-:-:S04]  /*52a0*/  IMAD.WIDE.U32 R4, R5, UR8, RZ ;  /* 0x0000000805047c25 */ /* 0x000fc8000f8e00ff */
[----:B------:R-:W-:Y:S01]  /*52b0*/  IMAD.MOV.U32 R4, RZ, RZ, R7 ;  /* 0x000000ffff047224 */ /* 0x000fe200078e0007 */
[----:B------:R-:W-:Y:S01]  /*52c0*/  IADD3 RZ, P3, R5, R6, RZ ;  /* 0x0000000605ff7210 */ /* 0x000fe20007f7e0ff */
[----:B------:R-:W-:-:S04]  /*52d0*/  IMAD.X R5, RZ, RZ, RZ, P1 ;  /* 0x000000ffff057224 */ /* 0x000fc800008e06ff */
[----:B------:R-:W-:-:S08]  /*52e0*/  IMAD.WIDE.U32.X R4, R23, UR9, R4, P3 ;  /* 0x0000000917047c25 */ /* 0x000fd000098e0404 */
.L_x_94:
[----:B------:R-:W-:Y:S01]  /*52f0*/  ISETP.NE.AND P1, PT, R2, 0x1, PT ;  /* 0x000000010200780c */ /* 0x000fe20003f25270 */
[----:B------:R-:W-:Y:S01]  /*5300*/  ULDC UR4, c[0x0][0x648] ;  /* 0x0001920000047ab9 */ /* 0x000fe20000000800 */
[----:B------:R-:W-:Y:S01]  /*5310*/  LOP3.LUT R20, R20, UR17, RZ, 0xc0, !PT ;  /* 0x0000001114147c12 */ /* 0x000fe2000f8ec0ff */
[----:B------:R-:W-:Y:S01]  /*5320*/  IMAD.MOV R22, RZ, RZ, -R22 ;  /* 0x000000ffff167224 */ /* 0x000fe200078e0a16 */
[----:B------:R-:W-:Y:S01]  /*5330*/  SHF.R.U64 R5, R4, UR4, R5 ;  /* 0x0000000404057c19 */ /* 0x000fe20008001205 */
[----:B------:R-:W-:Y:S01]  /*5340*/  ULDC UR4, c[0x0][0x638] ;  /* 0x00018e0000047ab9 */ /* 0x000fe20000000800 */
[----:B------:R-:W-:Y:S01]  /*5350*/  LOP3.LUT R9, R9, UR16, RZ, 0xc0, !PT ;  /* 0x0000001009097c12 */ /* 0x000fe2000f8ec0ff */
[----:B------:R-:W-:Y:S01]  /*5360*/  ULDC UR5, c[0x0][0x610] ;  /* 0x0001840000057ab9 */ /* 0x000fe20000000800 */
[----:B------:R-:W-:Y:S02]  /*5370*/  IMAD.MOV.U32 R4, RZ, RZ, 0x1 ;  /* 0x00000001ff047424 */ /* 0x000fe400078e00ff */
[----:B------:R-:W-:-:S02]  /*5380*/  IMAD.MOV R7, RZ, RZ, -R5 ;  /* 0x000000ffff077224 */ /* 0x000fc400078e0a05 */
[----:B------:R-:W-:Y:S02]  /*5390*/  IMAD R20, R5, UR18, R20 ;  /* 0x0000001205147c24 */ /* 0x000fe4000f8e0214 */
[----:B0-----:R-:W-:Y:S02]  /*53a0*/  @P1 IMAD R15, R21, R22, R14 ;  /* 0x00000016150f1224 */ /* 0x001fe400078e020e */
[----:B------:R-:W-:Y:S01]  /*53b0*/  IMAD R18, R7, UR4, R18 ;  /* 0x0000000407127c24 */ /* 0x000fe2000f8e0212 */
[----:B------:R-:W-:Y:S01]  /*53c0*/  ULDC UR4, c[0x0][0x600] ;  /* 0x0001800000047ab9 */ /* 0x000fe20000000800 */
[----:B------:R-:W-:Y:S02]  /*53d0*/  IMAD R15, R20, UR5, R15 ;  /* 0x00000005140f7c24 */ /* 0x000fe4000f8e020f */
[----:B------:R-:W-:-:S05]  /*53e0*/  IMAD R18, R18, UR4, R9 ;  /* 0x0000000412127c24 */ /* 0x000fca000f8e0209 */
[----:B------:R-:W-:Y:S02]  /*53f0*/  SEL R9, R18, R15, !P1 ;  /* 0x0000000f12097207 */ /* 0x000fe40004800000 */
[----:B------:R-:W-:-:S07]  /*5400*/  SEL R7, R15, R18, !P1 ;  /* 0x000000120f077207 */ /* 0x000fce0004800000 */
.L_x_92:
[----:B------:R-:W-:Y:S05]  /*5410*/  BSYNC B1 ;  /* 0x0000000000017941 */ /* 0x000fea0003800000 */
.L_x_91:
[----:B------:R-:W-:-:S13]  /*5420*/  LOP3.LUT P1, RZ, R4, 0xff, RZ, 0xc0, !PT ;  /* 0x000000ff04ff7812 */ /* 0x000fda000782c0ff */
[----:B------:R-:W-:Y:S05]  /*5430*/  @P1 BRA `(.L_x_95) ;  /* 0xfffffff4004c1947 */ /* 0x000fea000383ffff */
[----:B------:R-:W-:Y:S05]  /*5440*/  BSYNC B0 ;  /* 0x0000000000007941 */ /* 0x000fea0003800000 */
.L_x_83:
[----:B------:R-:W-:-:S03]  /*5450*/  UMOV UR4, 0xffffffff ;  /* 0xffffffff00047882 */ /* 0x000fc60000000000 */
[----:B------:R-:W-:Y:S05]  /*5460*/  BRA.DIV UR4, `(.L_x_96) ;  /* 0x0000000e04587947 */ /* 0x000fea000b800000 */
[----:B------:R-:W-:-:S13]  /*5470*/  ELECT P6, URZ, PT ;  /* 0x00000000003f782f */ /* 0x000fda00038c0000 */
.L_x_126:
[----:B------:R-:W-:Y:S04]  /*5480*/  BSSY B0, `(.L_x_97) ;  /* 0x00000bb000007945 */ /* 0x000fe80003800000 */
[----:B------:R-:W-:Y:S05]  /*5490*/  @!P6 BRA `(.L_x_98) ;  /* 0x0000000800e4e947 */ /* 0x000fea0003800000 */
[----:B------:R-:W-:-:S04]  /*54a0*/  LOP3.LUT R19, R19, 0x2, RZ, 0xfc, !PT ;  /* 0x0000000213137812 */ /* 0x000fc800078efcff */
[----:B------:R-:W-:-:S13]  /*54b0*/  ISETP.NE.AND P0, PT, R19, 0x3, PT ;  /* 0x000000031300780c */ /* 0x000fda0003f05270 */
[----:B------:R-:W-:Y:S05]  /*54c0*/  @!P0 BRA `(.L_x_99) ;  /* 0x0000000000048947 */ /* 0x000fea0003800000 */
[----:B------:R-:W-:Y:S01]  /*54d0*/  BPT.TRAP 0x1 ;  /* 0x000000040000795c */ /* 0x000fe20000300000 */
.L_x_99:
[----:B------:R-:W0:Y:S01]  /*54e0*/  S2R R3, SR_CgaCtaId ;  /* 0x0000000000037919 */ /* 0x000e220000008800 */
[----:B------:R-:W-:-:S04]  /*54f0*/  MOV R2, 0x400 ;  /* 0x0000040000027802 */ /* 0x000fc80000000f00 */
[----:B0-----:R-:W-:Y:S02]  /*5500*/  LEA R3, R3, R2, 0x18 ;  /* 0x0000000203037211 */ /* 0x001fe400078ec0ff */
[----:B------:R-:W-:-:S03]  /*5510*/  SHF.L.U32 R2, R0, 0x1f, RZ ;  /* 0x0000001f00027819 */ /* 0x000fc600000006ff */
[----:B------:R-:W-:-:S04]  /*5520*/  VIADD R3, R3, 0xa0 ;  /* 0x000000a003037836 */ /* 0x000fc80000000000 */
[C---:B------:R-:W-:Y:S02]  /*5530*/  IMAD R7, R12.reuse, 0x8, R3 ;  /* 0x000000080c077824 */ /* 0x040fe400078e0203 */
[----:B------:R-:W-:Y:S02]  /*5540*/  VIADD R12, R12, 0x1 ;  /* 0x000000010c0c7836 */ /* 0x000fe40000000000 */
[----:B------:R-:W0:Y:S03]  /*5550*/  SYNCS.PHASECHK.TRANS64.TRYWAIT P0, [R7+URZ], R2 ;  /* 0x00000002070075a7 */ /* 0x000e26000800017f */
[----:B------:R-:W-:-:S04]  /*5560*/  ISETP.NE.AND P1, PT, R12, 0x14, PT ;  /* 0x000000140c00780c */ /* 0x000fc80003f25270 */
[----:B------:R-:W-:Y:S02]  /*5570*/  SEL R5, RZ, 0x1, P1 ;  /* 0x00000001ff057807 */ /* 0x000fe40000800000 */
[----:B------:R-:W-:Y:S02]  /*5580*/  SEL R12, R12, RZ, P1 ;  /* 0x000000ff0c0c7207 */ /* 0x000fe40000800000 */
[----:B------:R-:W-:-:S03]  /*5590*/  LOP3.LUT R5, R0, R5, RZ, 0x3c, !PT ;  /* 0x0000000500057212 */ /* 0x000fc600078e3cff */
[----:B------:R-:W-:Y:S01]  /*55a0*/  IMAD R9, R12, 0x8, R3 ;  /* 0x000000080c097824 */ /* 0x000fe200078e0203 */
[----:B------:R-:W-:Y:S01]  /*55b0*/  SHF.L.U32 R4, R5, 0x1f, RZ ;  /* 0x0000001f05047819 */ /* 0x000fe200000006ff */
[----:B0-----:R-:W-:Y:S06]  /*55c0*/  @!P0 BRA `(.L_x_100) ;  /* 0x0000000c00208947 */ /* 0x001fec0003800000 */
.L_x_127:
[----:B------:R-:W1:Y:S01]  /*55d0*/  SYNCS.PHASECHK.TRANS64.TRYWAIT P0, [R9+URZ], R4 ;  /* 0x00000004090075a7 */ /* 0x000e62000800017f */
[----:B------:R-:W-:-:S05]  /*55e0*/  VIADD R0, R12, 0x1 ;  /* 0x000000010c007836 */ /* 0x000fca0000000000 */
[----:B------:R-:W-:-:S04]  /*55f0*/  ISETP.NE.AND P1, PT, R0, 0x14, PT ;  /* 0x000000140000780c */ /* 0x000fc80003f25270 */
[----:B0-----:R-:W-:Y:S02]  /*5600*/  SEL R2, RZ, 0x1, P1 ;  /* 0x00000001ff027807 */ /* 0x001fe40000800000 */
[----:B------:R-:W-:Y:S02]  /*5610*/  SEL R0, R0, RZ, P1 ;  /* 0x000000ff00007207 */ /* 0x000fe40000800000 */
[----:B------:R-:W-:-:S03]  /*5620*/  LOP3.LUT R7, R5, R2, RZ, 0x3c, !PT ;  /* 0x0000000205077212 */ /* 0x000fc600078e3cff */
[----:B------:R-:W-:Y:S01]  /*5630*/  IMAD R6, R0, 0x8, R3 ;  /* 0x0000000800067824 */ /* 0x000fe200078e0203 */
[----:B------:R-:W-:Y:S01]  /*5640*/  SHF.L.U32 R5, R7, 0x1f, RZ ;  /* 0x0000001f07057819 */ /* 0x000fe200000006ff */
[----:B-1----:R-:W-:Y:S06]  /*5650*/  @!P0 BRA `(.L_x_101) ;  /* 0x0000000c00108947 */ /* 0x002fec0003800000 */
.L_x_128:
[----:B------:R-:W1:Y:S01]  /*5660*/  SYNCS.PHASECHK.TRANS64.TRYWAIT P0, [R6+URZ], R5 ;  /* 0x00000005060075a7 */ /* 0x000e62000800017f */
[----:B------:R-:W-:-:S05]  /*5670*/  VIADD R0, R0, 0x1 ;  /* 0x0000000100007836 */ /* 0x000fca0000000000 */
[----:B------:R-:W-:-:S04]  /*5680*/  ISETP.NE.AND P1, PT, R0, 0x14, PT ;  /* 0x000000140000780c */ /* 0x000fc80003f25270 */
[----:B------:R-:W-:Y:S02]  /*5690*/  SEL R2, RZ, 0x1, P1 ;  /* 0x00000001ff027807 */ /* 0x000fe40000800000 */
[----:B------:R-:W-:Y:S02]  /*56a0*/  SEL R0, R0, RZ, P1 ;  /* 0x000000ff00007207 */ /* 0x000fe40000800000 */
[----:B------:R-:W-:-:S03]  /*56b0*/  LOP3.LUT R7, R7, R2, RZ, 0x3c, !PT ;  /* 0x0000000207077212 */ /* 0x000fc600078e3cff */
[----:B0-----:R-:W-:Y:S01]  /*56c0*/  IMAD R9, R0, 0x8, R3 ;  /* 0x0000000800097824 */ /* 0x001fe200078e0203 */
[----:B------:R-:W-:Y:S01]  /*56d0*/  SHF.L.U32 R4, R7, 0x1f, RZ ;  /* 0x0000001f07047819 */ /* 0x000fe200000006ff */
[----:B-1----:R-:W-:Y:S06]  /*56e0*/  @!P0 BRA `(.L_x_102) ;  /* 0x0000000c00008947 */ /* 0x002fec0003800000 */
.L_x_129:
        /* <DEDUP_REMOVED lines=9> */
.L_x_130:
        /* <DEDUP_REMOVED lines=9> */
.L_x_131:
        /* <DEDUP_REMOVED lines=9> */
.L_x_132:
        /* <DEDUP_REMOVED lines=9> */
.L_x_133:
        /* <DEDUP_REMOVED lines=9> */
.L_x_134:
        /* <DEDUP_REMOVED lines=9> */
.L_x_135:
        /* <DEDUP_REMOVED lines=9> */
.L_x_136:
        /* <DEDUP_REMOVED lines=9> */
.L_x_137:
        /* <DEDUP_REMOVED lines=9> */
.L_x_138:
        /* <DEDUP_REMOVED lines=9> */
.L_x_139:
        /* <DEDUP_REMOVED lines=9> */
.L_x_140:
        /* <DEDUP_REMOVED lines=9> */
.L_x_141:
        /* <DEDUP_REMOVED lines=9> */
.L_x_142:
        /* <DEDUP_REMOVED lines=9> */
.L_x_143:
        /* <DEDUP_REMOVED lines=9> */
.L_x_144:
[----:B------:R-:W1:Y:S01]  /*5f60*/  SYNCS.PHASECHK.TRANS64.TRYWAIT P0, [R6+URZ], R5 ;  /* 0x00000005060075a7 */ /* 0x000e62000800017f */
[----:B------:R-:W-:-:S05]  /*5f70*/  VIADD R0, R0, 0x1 ;  /* 0x0000000100007836 */ /* 0x000fca0000000000 */
[----:B------:R-:W-:-:S04]  /*5f80*/  ISETP.NE.AND P1, PT, R0, 0x14, PT ;  /* 0x000000140000780c */ /* 0x000fc80003f25270 */
[----:B------:R-:W-:Y:S02]  /*5f90*/  SEL R2, RZ, 0x1, P1 ;  /* 0x00000001ff027807 */ /* 0x000fe40000800000 */
[----:B------:R-:W-:Y:S02]  /*5fa0*/  SEL R0, R0, RZ, P1 ;  /* 0x000000ff00007207 */ /* 0x000fe40000800000 */
[----:B------:R-:W-:Y:S01]  /*5fb0*/  LOP3.LUT R2, R7, R2, RZ, 0x3c, !PT ;  /* 0x0000000207027212 */ /* 0x000fe200078e3cff */
[----:B-1----:R-:W-:Y:S06]  /*5fc0*/  @!P0 BRA `(.L_x_118) ;  /* 0x0000000800088947 */ /* 0x002fec0003800000 */
.L_x_145:
[----:B------:R-:W-:Y:S01]  /*5fd0*/  IMAD R3, R0, 0x8, R3 ;  /* 0x0000000800037824 */ /* 0x000fe200078e0203 */
[----:B------:R-:W-:-:S07]  /*5fe0*/  SHF.L.U32 R0, R2, 0x1f, RZ ;  /* 0x0000001f02007819 */ /* 0x000fce00000006ff */
.L_x_119:
[----:B--2---:R2:W3:Y:S02]  /*5ff0*/  SYNCS.PHASECHK.TRANS64.TRYWAIT P0, [R3+URZ], R0 ;  /* 0x00000000030075a7 */ /* 0x0044e4000800017f */
[----:B---3--:R-:W-:Y:S05]  /*6000*/  @!P0 NANOSLEEP.SYNCS 0x989680 ;  /* 0x009896800000895d */ /* 0x008fea0003900000 */
[----:B------:R-:W3:Y:S02]  /*6010*/  @!P0 SYNCS.PHASECHK.TRANS64 P0, [R3+URZ], R0 ;  /* 0x00000000030085a7 */ /* 0x000ee4000800007f */
[----:B---3--:R-:W-:Y:S05]  /*6020*/  @!P0 BRA `(.L_x_119) ;  /* 0xfffffffc00f08947 */ /* 0x008fea000383ffff */
.L_x_98:
[----:B------:R-:W-:Y:S05]  /*6030*/  BSYNC B0 ;  /* 0x0000000000007941 */ /* 0x000fea0003800000 */
.L_x_97:
[----:B------:R-:W-:Y:S05]  /*6040*/  EXIT ;  /* 0x000000000000794d */ /* 0x000fea0003800000 */
.L_x_18:
[----:B---3--:R3:W4:Y:S02]  /*6050*/  SYNCS.PHASECHK.TRANS64.TRYWAIT P1, [R3+URZ], R0 ;  /* 0x00000000030075a7 */ /* 0x008724000802017f */
[----:B----4-:R-:W-:Y:S05]  /*6060*/  @!P1 NANOSLEEP.SYNCS 0x989680 ;  /* 0x009896800000995d */ /* 0x010fea0003900000 */
[----:B------:R-:W4:Y:S02]  /*6070*/  @!P1 SYNCS.PHASECHK.TRANS64 P1, [R3+URZ], R0 ;  /* 0x00000000030095a7 */ /* 0x000f24000802007f */
[----:B----4-:R-:W-:Y:S05]  /*6080*/  @!P1 BRA `(.L_x_18) ;  /* 0xfffffffc00f09947 */ /* 0x010fea000383ffff */
[----:B------:R-:W-:Y:S05]  /*6090*/  BRA `(.L_x_17) ;  /* 0xffffffb000e87947 */ /* 0x000fea000383ffff */
.L_x_23:
[----:B-1----:R-:W-:-:S04]  /*60a0*/  IMAD.U32 R4, RZ, RZ, UR8 ;  /* 0x00000008ff047e24 */ /* 0x002fc8000f8e00ff */
[----:B------:R1:W2:Y:S03]  /*60b0*/  SYNCS.PHASECHK.TRANS64.TRYWAIT P1, [R4+URZ], R3 ;  /* 0x00000003040075a7 */ /* 0x0002a6000802017f */
[----:B--2---:R-:W-:Y:S05]  /*60c0*/  @!P1 NANOSLEEP.SYNCS 0x989680 ;  /* 0x009896800000995d */ /* 0x004fea0003900000 */
[----:B------:R-:W2:Y:S02]  /*60d0*/  @!P1 SYNCS.PHASECHK.TRANS64 P1, [R4+URZ], R3 ;  /* 0x00000003040095a7 */ /* 0x000ea4000802007f */
[----:B--2---:R-:W-:Y:S05]  /*60e0*/  @!P1 BRA `(.L_x_23) ;  /* 0xfffffffc00ec9947 */ /* 0x004fea000383ffff */
[----:B------:R-:W-:Y:S05]  /*60f0*/  BRA `(.L_x_22) ;  /* 0xffffffb400f07947 */ /* 0x000fea000383ffff */
.L_x_84:
[----:B------:R-:W-:Y:S01]  /*6100*/  BSSY B1, `(.L_x_120) ;  /* 0x0000006000017945 */ /* 0x000fe20003800000 */
[----:B------:R-:W-:-:S07]  /*6110*/  IMAD.MOV.U32 R15, RZ, RZ, -0x1 ;  /* 0xffffffffff0f7424 */ /* 0x000fce00078e00ff */
[----:B------:R-:W-:Y:S05]  /*6120*/  WARPSYNC.COLLECTIVE R15, `(.L_x_121) ;  /* 0x000000000f0c7348 */ /* 0x000fea0003c00000 */
[----:B------:R-:W-:Y:S02]  /*6130*/  ELECT P6, UR62, PT ;  /* 0x00000000003e782f */ /* 0x000fe400038c0000 */
[----:B------:R-:W-:Y:S01]  /*6140*/  MOV R14, UR62 ;  /* 0x0000003e000e7c02 */ /* 0x000fe20008000f00 */
[----:B------:R-:W-:Y:S10]  /*6150*/  ENDCOLLECTIVE ;  /* 0x000000000000791b */ /* 0x000ff40003800000 */
.L_x_121:
[----:B------:R-:W-:Y:S05]  /*6160*/  BSYNC B1 ;  /* 0x0000000000017941 */ /* 0x000fea0003800000 */
.L_x_120:
[----:B------:R-:W-:Y:S05]  /*6170*/  BRA `(.L_x_122) ;  /* 0xffffffe800087947 */ /* 0x000fea000383ffff */
.L_x_87:
[----:B0-----:R0:W1:Y:S02]  /*6180*/  SYNCS.PHASECHK.TRANS64.TRYWAIT P1, [R14+URZ+0xa0], R7 ;  /* 0x0000a0070e0075a7 */ /* 0x001064000802017f */
[----:B-1----:R-:W-:Y:S05]  /*6190*/  @!P1 NANOSLEEP.SYNCS 0x989680 ;  /* 0x009896800000995d */ /* 0x002fea0003900000 */
[----:B------:R-:W1:Y:S02]  /*61a0*/  @!P1 SYNCS.PHASECHK.TRANS64 P1, [R14+URZ+0xa0], R7 ;  /* 0x0000a0070e0095a7 */ /* 0x000e64000802007f */
[----:B-1----:R-:W-:Y:S05]  /*61b0*/  @!P1 BRA `(.L_x_87) ;  /* 0xfffffffc00f09947 */ /* 0x002fea000383ffff */
[----:B------:R-:W-:Y:S05]  /*61c0*/  BRA `(.L_x_123) ;  /* 0xffffffe8003c7947 */ /* 0x000fea000383ffff */
.L_x_96:
[----:B------:R-:W-:Y:S01]  /*61d0*/  BSSY B0, `(.L_x_124) ;  /* 0x0000006000007945 */ /* 0x000fe20003800000 */
[----:B------:R-:W-:-:S07]  /*61e0*/  IMAD.MOV.U32 R15, RZ, RZ, -0x1 ;  /* 0xffffffffff0f7424 */ /* 0x000fce00078e00ff */
[----:B------:R-:W-:Y:S05]  /*61f0*/  WARPSYNC.COLLECTIVE R15, `(.L_x_125) ;  /* 0x000000000f0c7348 */ /* 0x000fea0003c00000 */
[----:B------:R-:W-:Y:S02]  /*6200*/  ELECT P6, UR62, PT ;  /* 0x00000000003e782f */ /* 0x000fe400038c0000 */
[----:B------:R-:W-:Y:S01]  /*6210*/  MOV R14, UR62 ;  /* 0x0000003e000e7c02 */ /* 0x000fe20008000f00 */
[----:B------:R-:W-:Y:S10]  /*6220*/  ENDCOLLECTIVE ;  /* 0x000000000000791b */ /* 0x000ff40003800000 */
.L_x_125:
[----:B------:R-:W-:Y:S05]  /*6230*/  BSYNC B0 ;  /* 0x0000000000007941 */ /* 0x000fea0003800000 */
.L_x_124:
[----:B------:R-:W-:Y:S05]  /*6240*/  BRA `(.L_x_126) ;  /* 0xfffffff0008c7947 */ /* 0x000fea000383ffff */
.L_x_100:
[----:B0-----:R0:W1:Y:S02]  /*6250*/  SYNCS.PHASECHK.TRANS64.TRYWAIT P0, [R7+URZ], R2 ;  /* 0x00000002070075a7 */ /* 0x001064000800017f */
[----:B-1----:R-:W-:Y:S05]  /*6260*/  @!P0 NANOSLEEP.SYNCS 0x989680 ;  /* 0x009896800000895d */ /* 0x002fea0003900000 */
[----:B------:R-:W1:Y:S02]  /*6270*/  @!P0 SYNCS.PHASECHK.TRANS64 P0, [R7+URZ], R2 ;  /* 0x00000002070085a7 */ /* 0x000e64000800007f */
[----:B-1----:R-:W-:Y:S05]  /*6280*/  @!P0 BRA `(.L_x_100) ;  /* 0xfffffffc00f08947 */ /* 0x002fea000383ffff */
[----:B------:R-:W-:Y:S05]  /*6290*/  BRA `(.L_x_127) ;  /* 0xfffffff000cc7947 */ /* 0x000fea000383ffff */
.L_x_101:
[----:B0-----:R0:W1:Y:S02]  /*62a0*/  SYNCS.PHASECHK.TRANS64.TRYWAIT P0, [R9+URZ], R4 ;  /* 0x00000004090075a7 */ /* 0x001064000800017f */
[----:B-1----:R-:W-:Y:S05]  /*62b0*/  @!P0 NANOSLEEP.SYNCS 0x989680 ;  /* 0x009896800000895d */ /* 0x002fea0003900000 */
[----:B------:R-:W1:Y:S02]  /*62c0*/  @!P0 SYNCS.PHASECHK.TRANS64 P0, [R9+URZ], R4 ;  /* 0x00000004090085a7 */ /* 0x000e64000800007f */
[----:B-1----:R-:W-:Y:S05]  /*62d0*/  @!P0 BRA `(.L_x_101) ;  /* 0xfffffffc00f08947 */ /* 0x002fea000383ffff */
[----:B------:R-:W-:Y:S05]  /*62e0*/  BRA `(.L_x_128) ;  /* 0xfffffff000dc7947 */ /* 0x000fea000383ffff */
.L_x_102:
[----:B0-----:R0:W1:Y:S02]  /*62f0*/  SYNCS.PHASECHK.TRANS64.TRYWAIT P0, [R6+URZ], R5 ;  /* 0x00000005060075a7 */ /* 0x001064000800017f */
[----:B-1----:R-:W-:Y:S05]  /*6300*/  @!P0 NANOSLEEP.SYNCS 0x989680 ;  /* 0x009896800000895d */ /* 0x002fea0003900000 */
[----:B------:R-:W1:Y:S02]  /*6310*/  @!P0 SYNCS.PHASECHK.TRANS64 P0, [R6+URZ], R5 ;  /* 0x00000005060085a7 */ /* 0x000e64000800007f */
[----:B-1----:R-:W-:Y:S05]  /*6320*/  @!P0 BRA `(.L_x_102) ;  /* 0xfffffffc00f08947 */ /* 0x002fea000383ffff */
[----:B------:R-:W-:Y:S05]  /*6330*/  BRA `(.L_x_129) ;  /* 0xfffffff000ec7947 */ /* 0x000fea000383ffff */
.L_x_103:
[----:B0-----:R0:W1:Y:S02]  /*6340*/  SYNCS.PHASECHK.TRANS64.TRYWAIT P0, [R9+URZ], R4 ;  /* 0x00000004090075a7 */ /* 0x001064000800017f */
[----:B-1----:R-:W-:Y:S05]  /*6350*/  @!P0 NANOSLEEP.SYNCS 0x989680 ;  /* 0x009896800000895d */ /* 0x002fea0003900000 */
[----:B------:R-:W1:Y:S02]  /*6360*/  @!P0 SYNCS.PHASECHK.TRANS64 P0, [R9+URZ], R4 ;  /* 0x00000004090085a7 */ /* 0x000e64000800007f */
[----:B-1----:R-:W-:Y:S05]  /*6370*/  @!P0 BRA `(.L_x_103) ;  /* 0xfffffffc00f08947 */ /* 0x002fea000383ffff */
[----:B------:R-:W-:Y:S05]  /*6380*/  BRA `(.L_x_130) ;  /* 0xfffffff000fc7947 */ /* 0x000fea000383ffff */
.L_x_104:
[----:B0-----:R0:W1:Y:S02]  /*6390*/  SYNCS.PHASECHK.TRANS64.TRYWAIT P0, [R6+URZ], R5 ;  /* 0x00000005060075a7 */ /* 0x001064000800017f */
[----:B-1----:R-:W-:Y:S05]  /*63a0*/  @!P0 NANOSLEEP.SYNCS 0x989680 ;  /* 0x009896800000895d */ /* 0x002fea0003900000 */
[----:B------:R-:W1:Y:S02]  /*63b0*/  @!P0 SYNCS.PHASECHK.TRANS64 P0, [R6+URZ], R5 ;  /* 0x00000005060085a7 */ /* 0x000e64000800007f */
[----:B-1----:R-:W-:Y:S05]  /*63c0*/  @!P0 BRA `(.L_x_104) ;  /* 0xfffffffc00f08947 */ /* 0x002fea000383ffff */
[----:B------:R-:W-:Y:S05]  /*63d0*/  BRA `(.L_x_131) ;  /* 0xfffffff4000c7947 */ /* 0x000fea000383ffff */
.L_x_105:
[----:B0-----:R0:W1:Y:S02]  /*63e0*/  SYNCS.PHASECHK.TRANS64.TRYWAIT P0, [R9+URZ], R4 ;  /* 0x00000004090075a7 */ /* 0x001064000800017f */
[----:B-1----:R-:W-:Y:S05]  /*63f0*/  @!P0 NANOSLEEP.SYNCS 0x989680 ;  /* 0x009896800000895d */ /* 0x002fea0003900000 */
[----:B------:R-:W1:Y:S02]  /*6400*/  @!P0 SYNCS.PHASECHK.TRANS64 P0, [R9+URZ], R4 ;  /* 0x00000004090085a7 */ /* 0x000e64000800007f */
[----:B-1----:R-:W-:Y:S05]  /*6410*/  @!P0 BRA `(.L_x_105) ;  /* 0xfffffffc00f08947 */ /* 0x002fea000383ffff */
[----:B------:R-:W-:Y:S05]  /*6420*/  BRA `(.L_x_132) ;  /* 0xfffffff4001c7947 */ /* 0x000fea000383ffff */
.L_x_106:
[----:B0-----:R0:W1:Y:S02]  /*6430*/  SYNCS.PHASECHK.TRANS64.TRYWAIT P0, [R6+URZ], R5 ;  /* 0x00000005060075a7 */ /* 0x001064000800017f */
[----:B-1----:R-:W-:Y:S05]  /*6440*/  @!P0 NANOSLEEP.SYNCS 0x989680 ;  /* 0x009896800000895d */ /* 0x002fea0003900000 */
[----:B------:R-:W1:Y:S02]  /*6450*/  @!P0 SYNCS.PHASECHK.TRANS64 P0, [R6+URZ], R5 ;  /* 0x00000005060085a7 */ /* 0x000e64000800007f */
[----:B-1----:R-:W-:Y:S05]  /*6460*/  @!P0 BRA `(.L_x_106) ;  /* 0xfffffffc00f08947 */ /* 0x002fea000383ffff */
[----:B------:R-:W-:Y:S05]  /*6470*/  BRA `(.L_x_133) ;  /* 0xfffffff4002c7947 */ /* 0x000fea000383ffff */
.L_x_107:
[----:B0-----:R0:W1:Y:S02]  /*6480*/  SYNCS.PHASECHK.TRANS64.TRYWAIT P0, [R9+URZ], R4 ;  /* 0x00000004090075a7 */ /* 0x001064000800017f */
[----:B-1----:R-:W-:Y:S05]  /*6490*/  @!P0 NANOSLEEP.SYNCS 0x989680 ;  /* 0x009896800000895d */ /* 0x002fea0003900000 */
[----:B------:R-:W1:Y:S02]  /*64a0*/  @!P0 SYNCS.PHASECHK.TRANS64 P0, [R9+URZ], R4 ;  /* 0x00000004090085a7 */ /* 0x000e64000800007f */
[----:B-1----:R-:W-:Y:S05]  /*64b0*/  @!P0 BRA `(.L_x_107) ;  /* 0xfffffffc00f08947 */ /* 0x002fea000383ffff */
[----:B------:R-:W-:Y:S05]  /*64c0*/  BRA `(.L_x_134) ;  /* 0xfffffff4003c7947 */ /* 0x000fea000383ffff */
.L_x_108:
[----:B0-----:R0:W1:Y:S02]  /*64d0*/  SYNCS.PHASECHK.TRANS64.TRYWAIT P0, [R6+URZ], R5 ;  /* 0x00000005060075a7 */ /* 0x001064000800017f */
[----:B-1----:R-:W-:Y:S05]  /*64e0*/  @!P0 NANOSLEEP.SYNCS 0x989680 ;  /* 0x009896800000895d */ /* 0x002fea0003900000 */
[----:B------:R-:W1:Y:S02]  /*64f0*/  @!P0 SYNCS.PHASECHK.TRANS64 P0, [R6+URZ], R5 ;  /* 0x00000005060085a7 */ /* 0x000e64000800007f */
[----:B-1----:R-:W-:Y:S05]  /*6500*/  @!P0 BRA `(.L_x_108) ;  /* 0xfffffffc00f08947 */ /* 0x002fea000383ffff */
[----:B------:R-:W-:Y:S05]  /*6510*/  BRA `(.L_x_135) ;  /* 0xfffffff4004c7947 */ /* 0x000fea000383ffff */
.L_x_109:
[----:B0-----:R0:W1:Y:S02]  /*6520*/  SYNCS.PHASECHK.TRANS64.TRYWAIT P0, [R9+URZ], R4 ;  /* 0x00000004090075a7 */ /* 0x001064000800017f */
[----:B-1----:R-:W-:Y:S05]  /*6530*/  @!P0 NANOSLEEP.SYNCS 0x989680 ;  /* 0x009896800000895d */ /* 0x002fea0003900000 */
[----:B------:R-:W1:Y:S02]  /*6540*/  @!P0 SYNCS.PHASECHK.TRANS64 P0, [R9+URZ], R4 ;  /* 0x00000004090085a7 */ /* 0x000e64000800007f */
[----:B-1----:R-:W-:Y:S05]  /*6550*/  @!P0 BRA `(.L_x_109) ;  /* 0xfffffffc00f08947 */ /* 0x002fea000383ffff */
[----:B------:R-:W-:Y:S05]  /*6560*/  BRA `(.L_x_136) ;  /* 0xfffffff4005c7947 */ /* 0x000fea000383ffff */
.L_x_110:
[----:B0-----:R0:W1:Y:S02]  /*6570*/  SYNCS.PHASECHK.TRANS64.TRYWAIT P0, [R6+URZ], R5 ;  /* 0x00000005060075a7 */ /* 0x001064000800017f */
[----:B-1----:R-:W-:Y:S05]  /*6580*/  @!P0 NANOSLEEP.SYNCS 0x989680 ;  /* 0x009896800000895d */ /* 0x002fea0003900000 */
[----:B------:R-:W1:Y:S02]  /*6590*/  @!P0 SYNCS.PHASECHK.TRANS64 P0, [R6+URZ], R5 ;  /* 0x00000005060085a7 */ /* 0x000e64000800007f */
[----:B-1----:R-:W-:Y:S05]  /*65a0*/  @!P0 BRA `(.L_x_110) ;  /* 0xfffffffc00f08947 */ /* 0x002fea000383ffff */
[----:B------:R-:W-:Y:S05]  /*65b0*/  BRA `(.L_x_137) ;  /* 0xfffffff4006c7947 */ /* 0x000fea000383ffff */
.L_x_111:
[----:B0-----:R0:W1:Y:S02]  /*65c0*/  SYNCS.PHASECHK.TRANS64.TRYWAIT P0, [R9+URZ], R4 ;  /* 0x00000004090075a7 */ /* 0x001064000800017f */
[----:B-1----:R-:W-:Y:S05]  /*65d0*/  @!P0 NANOSLEEP.SYNCS 0x989680 ;  /* 0x009896800000895d */ /* 0x002fea0003900000 */
[----:B------:R-:W1:Y:S02]  /*65e0*/  @!P0 SYNCS.PHASECHK.TRANS64 P0, [R9+URZ], R4 ;  /* 0x00000004090085a7 */ /* 0x000e64000800007f */
[----:B-1----:R-:W-:Y:S05]  /*65f0*/  @!P0 BRA `(.L_x_111) ;  /* 0xfffffffc00f08947 */ /* 0x002fea000383ffff */
[----:B------:R-:W-:Y:S05]  /*6600*/  BRA `(.L_x_138) ;  /* 0xfffffff4007c7947 */ /* 0x000fea000383ffff */
.L_x_112:
[----:B0-----:R0:W1:Y:S02]  /*6610*/  SYNCS.PHASECHK.TRANS64.TRYWAIT P0, [R6+URZ], R5 ;  /* 0x00000005060075a7 */ /* 0x001064000800017f */
[----:B-1----:R-:W-:Y:S05]  /*6620*/  @!P0 NANOSLEEP.SYNCS 0x989680 ;  /* 0x009896800000895d */ /* 0x002fea0003900000 */
[----:B------:R-:W1:Y:S02]  /*6630*/  @!P0 SYNCS.PHASECHK.TRANS64 P0, [R6+URZ], R5 ;  /* 0x00000005060085a7 */ /* 0x000e64000800007f */
[----:B-1----:R-:W-:Y:S05]  /*6640*/  @!P0 BRA `(.L_x_112) ;  /* 0xfffffffc00f08947 */ /* 0x002fea000383ffff */
[----:B------:R-:W-:Y:S05]  /*6650*/  BRA `(.L_x_139) ;  /* 0xfffffff4008c7947 */ /* 0x000fea000383ffff */
.L_x_113:
[----:B0-----:R0:W1:Y:S02]  /*6660*/  SYNCS.PHASECHK.TRANS64.TRYWAIT P0, [R9+URZ], R4 ;  /* 0x00000004090075a7 */ /* 0x001064000800017f */
[----:B-1----:R-:W-:Y:S05]  /*6670*/  @!P0 NANOSLEEP.SYNCS 0x989680 ;  /* 0x009896800000895d */ /* 0x002fea0003900000 */
[----:B------:R-:W1:Y:S02]  /*6680*/  @!P0 SYNCS.PHASECHK.TRANS64 P0, [R9+URZ], R4 ;  /* 0x00000004090085a7 */ /* 0x000e64000800007f */
[----:B-1----:R-:W-:Y:S05]  /*6690*/  @!P0 BRA `(.L_x_113) ;  /* 0xfffffffc00f08947 */ /* 0x002fea000383ffff */
[----:B------:R-:W-:Y:S05]  /*66a0*/  BRA `(.L_x_140) ;  /* 0xfffffff4009c7947 */ /* 0x000fea000383ffff */
.L_x_114:
[----:B0-----:R0:W1:Y:S02]  /*66b0*/  SYNCS.PHASECHK.TRANS64.TRYWAIT P0, [R6+URZ], R5 ;  /* 0x00000005060075a7 */ /* 0x001064000800017f */
[----:B-1----:R-:W-:Y:S05]  /*66c0*/  @!P0 NANOSLEEP.SYNCS 0x989680 ;  /* 0x009896800000895d */ /* 0x002fea0003900000 */
[----:B------:R-:W1:Y:S02]  /*66d0*/  @!P0 SYNCS.PHASECHK.TRANS64 P0, [R6+URZ], R5 ;  /* 0x00000005060085a7 */ /* 0x000e64000800007f */
[----:B-1----:R-:W-:Y:S05]  /*66e0*/  @!P0 BRA `(.L_x_114) ;  /* 0xfffffffc00f08947 */ /* 0x002fea000383ffff */
[----:B------:R-:W-:Y:S05]  /*66f0*/  BRA `(.L_x_141) ;  /* 0xfffffff400ac7947 */ /* 0x000fea000383ffff */
.L_x_115:
[----:B0-----:R0:W1:Y:S02]  /*6700*/  SYNCS.PHASECHK.TRANS64.TRYWAIT P0, [R9+URZ], R4 ;  /* 0x00000004090075a7 */ /* 0x001064000800017f */
[----:B-1----:R-:W-:Y:S05]  /*6710*/  @!P0 NANOSLEEP.SYNCS 0x989680 ;  /* 0x009896800000895d */ /* 0x002fea0003900000 */
[----:B------:R-:W1:Y:S02]  /*6720*/  @!P0 SYNCS.PHASECHK.TRANS64 P0, [R9+URZ], R4 ;  /* 0x00000004090085a7 */ /* 0x000e64000800007f */
[----:B-1----:R-:W-:Y:S05]  /*6730*/  @!P0 BRA `(.L_x_115) ;  /* 0xfffffffc00f08947 */ /* 0x002fea000383ffff */
[----:B------:R-:W-:Y:S05]  /*6740*/  BRA `(.L_x_142) ;  /* 0xfffffff400bc7947 */ /* 0x000fea000383ffff */
.L_x_116:
[----:B0-----:R0:W1:Y:S02]  /*6750*/  SYNCS.PHASECHK.TRANS64.TRYWAIT P0, [R6+URZ], R5 ;  /* 0x00000005060075a7 */ /* 0x001064000800017f */
[----:B-1----:R-:W-:Y:S05]  /*6760*/  @!P0 NANOSLEEP.SYNCS 0x989680 ;  /* 0x009896800000895d */ /* 0x002fea0003900000 */
[----:B------:R-:W1:Y:S02]  /*6770*/  @!P0 SYNCS.PHASECHK.TRANS64 P0, [R6+URZ], R5 ;  /* 0x00000005060085a7 */ /* 0x000e64000800007f */
[----:B-1----:R-:W-:Y:S05]  /*6780*/  @!P0 BRA `(.L_x_116) ;  /* 0xfffffffc00f08947 */ /* 0x002fea000383ffff */
[----:B------:R-:W-:Y:S05]  /*6790*/  BRA `(.L_x_143) ;  /* 0xfffffff400cc7947 */ /* 0x000fea000383ffff */
.L_x_117:
[----:B0-----:R0:W1:Y:S02]  /*67a0*/  SYNCS.PHASECHK.TRANS64.TRYWAIT P0, [R9+URZ], R4 ;  /* 0x00000004090075a7 */ /* 0x001064000800017f */
[----:B-1----:R-:W-:Y:S05]  /*67b0*/  @!P0 NANOSLEEP.SYNCS 0x989680 ;  /* 0x009896800000895d */ /* 0x002fea0003900000 */
[----:B------:R-:W1:Y:S02]  /*67c0*/  @!P0 SYNCS.PHASECHK.TRANS64 P0, [R9+URZ], R4 ;  /* 0x00000004090085a7 */ /* 0x000e64000800007f */
[----:B-1----:R-:W-:Y:S05]  /*67d0*/  @!P0 BRA `(.L_x_117) ;  /* 0xfffffffc00f08947 */ /* 0x002fea000383ffff */
[----:B------:R-:W-:Y:S05]  /*67e0*/  BRA `(.L_x_144) ;  /* 0xfffffff400dc7947 */ /* 0x000fea000383ffff */
.L_x_118:
[----:B-1----:R1:W2:Y:S02]  /*67f0*/  SYNCS.PHASECHK.TRANS64.TRYWAIT P0, [R6+URZ], R5 ;  /* 0x00000005060075a7 */ /* 0x0022a4000800017f */
[----:B--2---:R-:W-:Y:S05]  /*6800*/  @!P0 NANOSLEEP.SYNCS 0x989680 ;  /* 0x009896800000895d */ /* 0x004fea0003900000 */
[----:B------:R-:W2:Y:S02]  /*6810*/  @!P0 SYNCS.PHASECHK.TRANS64 P0, [R6+URZ], R5 ;  /* 0x00000005060085a7 */ /* 0x000ea4000800007f */
[----:B--2---:R-:W-:Y:S05]  /*6820*/  @!P0 BRA `(.L_x_118) ;  /* 0xfffffffc00f08947 */ /* 0x004fea000383ffff */
[----:B------:R-:W-:Y:S05]  /*6830*/  BRA `(.L_x_145) ;  /* 0xfffffff400e47947 */ /* 0x000fea000383ffff */
.L_x_146:
[----:B------:R-:W-:-:S00]  /*6840*/  BRA `(.L_x_146) ;  /* 0xfffffffc00fc7947 */ /* 0x000fc0000383ffff */
[----:B------:R-:W-:-:S00]  /*6850*/  NOP ;  /* 0x0000000000007918 */ /* 0x000fc00000000000 */
        /* <DEDUP_REMOVED lines=10> */
.L_x_147:


//--------------------- .nv.global.init           --------------------------
	.section	.nv.global.init,"aw",@progbits
.nv.global.init:
	.type		$str$22,@object
	.size		$str$22,($str$23 - $str$22)
$str$22:
        /*0000*/ 	.byte	0x6b, 0x5f, 0x74, 0x69, 0x6c, 0x65, 0x5f, 0x63, 0x6f, 0x75, 0x6e, 0x74, 0x20, 0x3e, 0x3d, 0x20
        /*0010*/ 	.byte	0x31, 0x00
	.type		$str$23,@object
	.size		$str$23,(__unnamed_1 - $str$23)
$str$23:
        /*0012*/ 	.byte	0x2f, 0x74, 0x6d, 0x70, 0x2f, 0x63, 0x75, 0x74, 0x6c, 0x61, 0x73, 0x73, 0x5f, 0x73, 0x77, 0x65
        /*0022*/ 	.byte	0x65, 0x70, 0x5f, 0x73, 0x72, 0x63, 0x2f, 0x69, 0x6e, 0x63, 0x6c, 0x75, 0x64, 0x65, 0x2f, 0x63
        /*0032*/ 	.byte	0x75, 0x74, 0x6c, 0x61, 0x73, 0x73, 0x2f, 0x67, 0x65, 0x6d, 0x6d, 0x2f, 0x63, 0x6f, 0x6c, 0x6c
        /*0042*/ 	.byte	0x65, 0x63, 0x74, 0x69, 0x76, 0x65, 0x2f, 0x73, 0x6d, 0x39, 0x30, 0x5f, 0x6d, 0x6d, 0x61, 0x5f
        /*0052*/ 	.byte	0x74, 0x6d, 0x61, 0x5f, 0x67, 0x6d, 0x6d, 0x61, 0x5f, 0x73, 0x73, 0x5f, 0x77, 0x61, 0x72, 0x70
        /*0062*/ 	.byte	0x73, 0x70, 0x65, 0x63, 0x69, 0x61, 0x6c, 0x69, 0x7a, 0x65, 0x64, 0x2e, 0x68, 0x70, 0x70, 0x00
	.type		__unnamed_1,@object
	.size		__unnamed_1,(.L_0 - __unnamed_1)
__unnamed_1:
        /*0072*/ 	.byte	0x76, 0x6f, 0x69, 0x64, 0x20, 0x63, 0x75, 0x74, 0x6c, 0x61, 0x73, 0x73, 0x3a, 0x3a, 0x67, 0x65
        /* <DEDUP_REMOVED lines=179> */
        /*0bb2*/ 	.byte	0x64, 0x65, 0x6e, 0x74, 0x69, 0x74, 0x79, 0x5d, 0x00
.L_0:


//--------------------- .nv.shared._ZN7cutlass13device_kernelINS_4gemm6kernel13GemmUniversalIN4cute5tupleIJiiiiEEENS1_10collective13CollectiveMmaINS1_34MainloopSm90TmaGmmaWarpSpecializedILi20ENS5_IJNS4_1CILi1EEESB_SB_EEENS1_35KernelTmaWarpSpecializedCooperativeEEENS5_IJNSA_ILi128EEENSA_ILi48EEENSA_ILi32EEEEEENS_6half_tENS5_IJlSB_lEEESJ_SK_NS4_8TiledMMAINS4_8MMA_AtomIJNS4_4SM904GMMA25MMA_64x16x16_F32F16F16_SSILNSO_5MajorE0ELSQ_0ELNSO_7ScaleInE1ELSR_1EEEEEENS4_6LayoutINS5_IJNSA_ILi2EEESB_SB_EEENS5_IJSB_NSA_ILi0EEESX_EEEEENS5_IJNS4_10UnderscoreES10_S10_EEEEENS4_13SM90_TMA_LOADENS4_14ComposedLayoutINS4_7SwizzleILi2ELi4ELi3EEENS4_18smem_ptr_flag_bitsILi16EEENSU_INS5_IJNSA_ILi8EEESH_EEENS5_IJSH_SB_EEEEEEEvNS4_8identityES13_S1D_vS1E_EENS_8epilogue10collective6detail29Sm90TmaWarpSpecializedAdapterINS1H_15DefaultEpilogueISJ_SK_SK_NS1G_6thread17LinearCombinationISJ_Li1EffLNS1L_9ScaleType4KindE0ELNS_15FloatRoundStyleE2ESJ_EENS1_15EpilogueDefaultEEEEEvvEEEEvNT_6ParamsE --------------------------
	.section	.nv.shared._ZN7cutlass13device_kernelINS_4gemm6kernel13GemmUniversalIN4cute5tupleIJiiiiEEENS1_10collective13CollectiveMmaINS1_34MainloopSm90TmaGmmaWarpSpecializedILi20ENS5_IJNS4_1CILi1EEESB_SB_EEENS1_35KernelTmaWarpSpecializedCooperativeEEENS5_IJNSA_ILi128EEENSA_ILi48EEENSA_ILi32EEEEEENS_6half_tENS5_IJlSB_lEEESJ_SK_NS4_8TiledMMAINS4_8MMA_AtomIJNS4_4SM904GMMA25MMA_64x16x16_F32F16F16_SSILNSO_5MajorE0ELSQ_0ELNSO_7ScaleInE1ELSR_1EEEEEENS4_6LayoutINS5_IJNSA_ILi2EEESB_SB_EEENS5_IJSB_NSA_ILi0EEESX_EEEEENS5_IJNS4_10UnderscoreES10_S10_EEEEENS4_13SM90_TMA_LOADENS4_14ComposedLayoutINS4_7SwizzleILi2ELi4ELi3EEENS4_18smem_ptr_flag_bitsILi16EEENSU_INS5_IJNSA_ILi8EEESH_EEENS5_IJSH_SB_EEEEEEEvNS4_8identityES13_S1D_vS1E_EENS_8epilogue10collective6detail29Sm90TmaWarpSpecializedAdapterINS1H_15DefaultEpilogueISJ_SK_SK_NS1G_6thread17LinearCombinationISJ_Li1EffLNS1L_9ScaleType4KindE0ELNS_15FloatRoundStyleE2ESJ_EENS1_15EpilogueDefaultEEEEEvvEEEEvNT_6ParamsE,"aw",@nobits
	.sectionflags	@""
	.align	16
	.zero		1024


//--------------------- .nv.shared.reserved.0     --------------------------
	.section	.nv.shared.reserved.0,"aw",@nobits
	.weak		__nv_reservedSMEM_offset_0_alias
	.size		__nv_reservedSMEM_offset_0_alias, 0, 0
	.other		__nv_reservedSMEM_offset_0_alias,@"STO_CUDA_RESERVED_SHARED STV_DEFAULT"
__nv_reservedSMEM_offset_0_alias:
	.zero		0


//--------------------- .nv.global                --------------------------
	.section	.nv.global,"aw",@nobits
.nv.global:
	.type		_ZN39_INTERNAL_266b5a62_4_k_cu_21adb012_41974cute1_E,@object
	.size		_ZN39_INTERNAL_266b5a62_4_k_cu_21adb012_41974cute1_E,(_ZN39_INTERNAL_266b5a62_4_k_cu_21adb012_41974cuda3std3__45__cpo6cbeginE - _ZN39_INTERNAL_266b5a62_4_k_cu_21adb012_41974cute1_E)
_ZN39_INTERNAL_266b5a62_4_k_cu_21adb012_41974cute1_E:
	.zero		1
	.type		_ZN39_INTERNAL_266b5a62_4_k_cu_21adb012_41974cuda3std3__45__cpo6cbeginE,@object
	.size		_ZN39_INTERNAL_266b5a62_4_k_cu_21adb012_41974cuda3std3__45__cpo6cbeginE,(_ZN39_INTERNAL_266b5a62_4_k_cu_21adb012_41974cuda3std3__48in_placeE - _ZN39_INTERNAL_266b5a62_4_k_cu_21adb012_41974cuda3std3__45__cpo6cbeginE)
_ZN39_INTERNAL_266b5a62_4_k_cu_21adb012_41974cuda3std3__45__cpo6cbeginE:
	.zero		1
	.type		_ZN39_INTERNAL_266b5a62_4_k_cu_21adb012_41974cuda3std3__48in_placeE,@object
	.size		_ZN39_INTERNAL_266b5a62_4_k_cu_21adb012_41974cuda3std3__48in_placeE,(_ZN39_INTERNAL_266b5a62_4_k_cu_21adb012_41974cuda3std6ranges3__45__cpo9iter_moveE - _ZN39_INTERNAL_266b5a62_4_k_cu_21adb012_41974cuda3std3__48in_placeE)
_ZN39_INTERNAL_266b5a62_4_k_cu_21adb012_41974cuda3std3__48in_placeE:
	.zero		1
	.type		_ZN39_INTERNAL_266b5a62_4_k_cu_21adb012_41974cuda3std6ranges3__45__cpo9iter_moveE,@object
	.size		_ZN39_INTERNAL_266b5a62_4_k_cu_21adb012_41974cuda3std6ranges3__45__cpo9iter_moveE,(_ZN39_INTERNAL_266b5a62_4_k_cu_21adb012_41974cuda3std3__45__cpo5beginE - _ZN39_INTERNAL_266b5a62_4_k_cu_21adb012_41974cuda3std6ranges3__45__cpo9iter_moveE)
_ZN39_INTERNAL_266b5a62_4_k_cu_21adb012_41974cuda3std6ranges3__45__cpo9iter_moveE:
	.zero		1
	.type		_ZN39_INTERNAL_266b5a62_4_k_cu_21adb012_41974cuda3std3__45__cpo5beginE,@object
	.size		_ZN39_INTERNAL_266b5a62_4_k_cu_21adb012_41974cuda3std3__45__cpo5beginE,(_ZN39_INTERNAL_266b5a62_4_k_cu_21adb012_41974cuda3std3__441_GLOBAL__N__266b5a62_4_k_cu_21adb012_41976ignoreE - _ZN39_INTERNAL_266b5a62_4_k_cu_21adb012_41974cuda3std3__45__cpo5beginE)
_ZN39_INTERNAL_266b5a62_4_k_cu_21adb012_41974cuda3std3__45__cpo5beginE:
	.zero		1
	.type		_ZN39_INTERNAL_266b5a62_4_k_cu_21adb012_41974cuda3std3__441_GLOBAL__N__266b5a62_4_k_cu_21adb012_41976ignoreE,@object
	.size		_ZN39_INTERNAL_266b5a62_4_k_cu_21adb012_41974cuda3std3__441_GLOBAL__N__266b5a62_4_k_cu_21adb012_41976ignoreE,(_ZN39_INTERNAL_266b5a62_4_k_cu_21adb012_41974cute7productE - _ZN39_INTERNAL_266b5a62_4_k_cu_21adb012_41974cuda3std3__441_GLOBAL__N__266b5a62_4_k_cu_21adb012_41976ignoreE)
_ZN39_INTERNAL_266b5a62_4_k_cu_21adb012_41974cuda3std3__441_GLOBAL__N__266b5a62_4_k_cu_21adb012_41976ignoreE:
	.zero		1
	.type		_ZN39_INTERNAL_266b5a62_4_k_cu_21adb012_41974cute7productE,@object
	.size		_ZN39_INTERNAL_266b5a62_4_k_cu_21adb012_41974cute7productE,(_ZN39_INTERNAL_266b5a62_4_k_cu_21adb012_41974cuda3std3__45__cpo3endE - _ZN39_INTERNAL_266b5a62_4_k_cu_21adb012_41974cute7productE)
_ZN39_INTERNAL_266b5a62_4_k_cu_21adb012_41974cute7productE:
	.zero		1
	.type		_ZN39_INTERNAL_266b5a62_4_k_cu_21adb012_41974cuda3std3__45__cpo3endE,@object
	.size		_ZN39_INTERNAL_266b5a62_4_k_cu_21adb012_41974cuda3std3__45__cpo3endE,(_ZN39_INTERNAL_266b5a62_4_k_cu_21adb012_41974cuda3std3__419piecewise_constructE - _ZN39_INTERNAL_266b5a62_4_k_cu_21adb012_41974cuda3std3__45__cpo3endE)
_ZN39_INTERNAL_266b5a62_4_k_cu_21adb012_41974cuda3std3__45__cpo3endE:
	.zero		1
	.type		_ZN39_INTERNAL_266b5a62_4_k_cu_21adb012_41974cuda3std3__419piecewise_constructE,@object
	.size		_ZN39_INTERNAL_266b5a62_4_k_cu_21adb012_41974cuda3std3__419piecewise_constructE,(_ZN39_INTERNAL_266b5a62_4_k_cu_21adb012_41974cuda3std3__45__cpo4cendE - _ZN39_INTERNAL_266b5a62_4_k_cu_21adb012_41974cuda3std3__419piecewise_constructE)
_ZN39_INTERNAL_266b5a62_4_k_cu_21adb012_41974cuda3std3__419piecewise_constructE:
	.zero		1
	.type		_ZN39_INTERNAL_266b5a62_4_k_cu_21adb012_41974cuda3std3__45__cpo4cendE,@object
	.size		_ZN39_INTERNAL_266b5a62_4_k_cu_21adb012_41974cuda3std3__45__cpo4cendE,(_ZN39_INTERNAL_266b5a62_4_k_cu_21adb012_41974cuda3std6ranges3__45__cpo4swapE - _ZN39_INTERNAL_266b5a62_4_k_cu_21adb012_41974cuda3std3__45__cpo4cendE)
_ZN39_INTERNAL_266b5a62_4_k_cu_21adb012_41974cuda3std3__45__cpo4cendE:
	.zero		1
	.type		_ZN39_INTERNAL_266b5a62_4_k_cu_21adb012_41974cuda3std6ranges3__45__cpo4swapE,@object
	.size		_ZN39_INTERNAL_266b5a62_4_k_cu_21adb012_41974cuda3std6ranges3__45__cpo4swapE,(.L_8 - _ZN39_INTERNAL_266b5a62_4_k_cu_21adb012_41974cuda3std6ranges3__45__cpo4swapE)
_ZN39_INTERNAL_266b5a62_4_k_cu_21adb012_41974cuda3std6ranges3__45__cpo4swapE:
	.zero		1
.L_8:


//--------------------- .nv.constant0._ZN7cutlass13device_kernelINS_4gemm6kernel13GemmUniversalIN4cute5tupleIJiiiiEEENS1_10collective13CollectiveMmaINS1_34MainloopSm90TmaGmmaWarpSpecializedILi20ENS5_IJNS4_1CILi1EEESB_SB_EEENS1_35KernelTmaWarpSpecializedCooperativeEEENS5_IJNSA_ILi128EEENSA_ILi48EEENSA_ILi32EEEEEENS_6half_tENS5_IJlSB_lEEESJ_SK_NS4_8TiledMMAINS4_8MMA_AtomIJNS4_4SM904GMMA25MMA_64x16x16_F32F16F16_SSILNSO_5MajorE0ELSQ_0ELNSO_7ScaleInE1ELSR_1EEEEEENS4_6LayoutINS5_IJNSA_ILi2EEESB_SB_EEENS5_IJSB_NSA_ILi0EEESX_EEEEENS5_IJNS4_10UnderscoreES10_S10_EEEEENS4_13SM90_TMA_LOADENS4_14ComposedLayoutINS4_7SwizzleILi2ELi4ELi3EEENS4_18smem_ptr_flag_bitsILi16EEENSU_INS5_IJNSA_ILi8EEESH_EEENS5_IJSH_SB_EEEEEEEvNS4_8identityES13_S1D_vS1E_EENS_8epilogue10collective6detail29Sm90TmaWarpSpecializedAdapterINS1H_15DefaultEpilogueISJ_SK_SK_NS1G_6thread17LinearCombinationISJ_Li1EffLNS1L_9ScaleType4KindE0ELNS_15FloatRoundStyleE2ESJ_EENS1_15EpilogueDefaultEEEEEvvEEEEvNT_6ParamsE --------------------------
	.section	.nv.constant0._ZN7cutlass13device_kernelINS_4gemm6kernel13GemmUniversalIN4cute5tupleIJiiiiEEENS1_10collective13CollectiveMmaINS1_34MainloopSm90TmaGmmaWarpSpecializedILi20ENS5_IJNS4_1CILi1EEESB_SB_EEENS1_35KernelTmaWarpSpecializedCooperativeEEENS5_IJNSA_ILi128EEENSA_ILi48EEENSA_ILi32EEEEEENS_6half_tENS5_IJlSB_lEEESJ_SK_NS4_8TiledMMAINS4_8MMA_AtomIJNS4_4SM904GMMA25MMA_64x16x16_F32F16F16_SSILNSO_5MajorE0ELSQ_0ELNSO_7ScaleInE1ELSR_1EEEEEENS4_6LayoutINS5_IJNSA_ILi2EEESB_SB_EEENS5_IJSB_NSA_ILi0EEESX_EEEEENS5_IJNS4_10UnderscoreES10_S10_EEEEENS4_13SM90_TMA_LOADENS4_14ComposedLayoutINS4_7SwizzleILi2ELi4ELi3EEENS4_18smem_ptr_flag_bitsILi16EEENSU_INS5_IJNSA_ILi8EEESH_EEENS5_IJSH_SB_EEEEEEEvNS4_8identityES13_S1D_vS1E_EENS_8epilogue10collective6detail29Sm90TmaWarpSpecializedAdapterINS1H_15DefaultEpilogueISJ_SK_SK_NS1G_6thread17LinearCombinationISJ_Li1EffLNS1L_9ScaleType4KindE0ELNS_15FloatRoundStyleE2ESJ_EENS1_15EpilogueDefaultEEEEEvvEEEEvNT_6ParamsE,"a",@progbits
	.sectionflags	@""
	.align	4
.nv.constant0._ZN7cutlass13device_kernelINS_4gemm6kernel13GemmUniversalIN4cute5tupleIJiiiiEEENS1_10collective13CollectiveMmaINS1_34MainloopSm90TmaGmmaWarpSpecializedILi20ENS5_IJNS4_1CILi1EEESB_SB_EEENS1_35KernelTmaWarpSpecializedCooperativeEEENS5_IJNSA_ILi128EEENSA_ILi48EEENSA_ILi32EEEEEENS_6half_tENS5_IJlSB_lEEESJ_SK_NS4_8TiledMMAINS4_8MMA_AtomIJNS4_4SM904GMMA25MMA_64x16x16_F32F16F16_SSILNSO_5MajorE0ELSQ_0ELNSO_7ScaleInE1ELSR_1EEEEEENS4_6LayoutINS5_IJNSA_ILi2EEESB_SB_EEENS5_IJSB_NSA_ILi0EEESX_EEEEENS5_IJNS4_10UnderscoreES10_S10_EEEEENS4_13SM90_TMA_LOADENS4_14ComposedLayoutINS4_7SwizzleILi2ELi4ELi3EEENS4_18smem_ptr_flag_bitsILi16EEENSU_INS5_IJNSA_ILi8EEESH_EEENS5_IJSH_SB_EEEEEEEvNS4_8identityES13_S1D_vS1E_EENS_8epilogue10collective6detail29Sm90TmaWarpSpecializedAdapterINS1H_15DefaultEpilogueISJ_SK_SK_NS1G_6thread17LinearCombinationISJ_Li1EffLNS1L_9ScaleType4KindE0ELNS_15FloatRoundStyleE2ESJ_EENS1_15EpilogueDefaultEEEEEvvEEEEvNT_6ParamsE:
	.zero		1664


//--------------------- SYMBOLS --------------------------

	.type		.nv.reservedSmem.offset0,@object
	.size		.nv.reservedSmem.offset0,0x4
	.type		__assertfail,@function
